// auto-generated by cutlass_sweep.gemm — config: {"arch": "sm_100", "cluster_m": 2, "cluster_n": 1, "dtype": "e4m3", "dtype_b": "e4m3", "layout": "nt", "stages": 0, "tile_k": 128, "tile_m": 256, "tile_n": 256}
#include "cutlass/cutlass.h"
#include "cutlass/gemm/collective/collective_builder.hpp"
#include "cutlass/gemm/device/gemm_universal_adapter.h"
#include "cutlass/gemm/kernel/gemm_universal.hpp"
#include "cutlass/epilogue/collective/collective_builder.hpp"

using ElemA = cutlass::float_e4m3_t;
using ElemB = cutlass::float_e4m3_t;
using ElemCD = cutlass::float_e4m3_t;
using Acc  = float;
using TileShape    = cute::Shape<cute::_256, cute::_256, cute::_128>;
using ClusterShape = cute::Shape<cute::_2, cute::_1, cute::_1>;

using CollectiveEpilogue = typename cutlass::epilogue::collective::CollectiveBuilder<
    cutlass::arch::Sm100, cutlass::arch::OpClassTensorOp,
    TileShape, ClusterShape,
    cutlass::epilogue::collective::EpilogueTileAuto,
    Acc, Acc,
    ElemCD, cutlass::layout::RowMajor, 128 / cutlass::sizeof_bits<ElemCD>::value,
    ElemCD, cutlass::layout::RowMajor, 128 / cutlass::sizeof_bits<ElemCD>::value,
    cutlass::epilogue::collective::EpilogueScheduleAuto
  >::CollectiveOp;

using CollectiveMainloop = typename cutlass::gemm::collective::CollectiveBuilder<
    cutlass::arch::Sm100, cutlass::arch::OpClassTensorOp,
    ElemA, cutlass::layout::RowMajor, 128 / cutlass::sizeof_bits<ElemA>::value,
    ElemB, cutlass::layout::ColumnMajor, 128 / cutlass::sizeof_bits<ElemB>::value,
    Acc,
    TileShape, ClusterShape,
    cutlass::gemm::collective::StageCountAutoCarveout<static_cast<int>(sizeof(typename CollectiveEpilogue::SharedStorage))>,
    cutlass::gemm::collective::KernelScheduleAuto
  >::CollectiveOp;

using GemmKernel = cutlass::gemm::kernel::GemmUniversal<
    cute::Shape<int,int,int,int>,
    CollectiveMainloop,
    CollectiveEpilogue
>;
using Gemm = cutlass::gemm::device::GemmUniversalAdapter<GemmKernel>;

// Force the device kernel symbol into the cubin without needing a host main.
auto* _anchor = &cutlass::device_kernel<GemmKernel>;


// ===== COMPILED SASS (sm_100a) =====

	.target	sm_100a

	.elftype	@"ET_EXEC"


//--------------------- .note.nv.tkinfo           --------------------------
	.section	.note.nv.tkinfo,"",@"SHT_NOTE"
	.sectionflags	@"SHF_NOTE_NV_TKINFO"
	.tkinfo
        /*0018*/ 	.word	0x00000002
        /*0030*/ 	.string	""
        /*0030*/ 	.string	"ptxas"
        /*0030*/ 	.string	"Cuda compilation tools, release 13.0, V13.0.88"
        /*0030*/ 	.string	"Build cuda_13.0.r13.0/compiler.36424714_0"
        /*0030*/ 	.string	"-arch sm_100a -m 64 "



//--------------------- .note.nv.cuinfo           --------------------------
	.section	.note.nv.cuinfo,"",@"SHT_NOTE"
	.sectionflags	@"SHF_NOTE_NV_CUINFO"
        /*0018*/ 	.short	0x0002
        /*001a*/ 	.short	0x0064
        /*001c*/ 	.short	0x0082
	.zero		2


//--------------------- .nv.info                  --------------------------
	.section	.nv.info,"",@"SHT_CUDA_INFO"
	.align	4


	//----- nvinfo : EIATTR_REGCOUNT
	.align		4
        /*0000*/ 	.byte	0x04, 0x2f
        /*0002*/ 	.short	(.L_20 - .L_19)
	.align		4
.L_19:
        /*0004*/ 	.word	index@(_ZN7cutlass13device_kernelINS_4gemm6kernel13GemmUniversalIN4cute5tupleIJiiiiEEENS1_10collective13CollectiveMmaINS1_35MainloopSm100TmaUmmaWarpSpecializedILi5ELi2ELi2ENS5_IJNS4_1CILi2EEENSA_ILi1EEESC_EEEEENS5_IJNSA_ILi256EEESF_NSA_ILi128EEEEEENS_12float_e4m3_tENS5_IJlSC_lEEESI_SJ_NS4_8TiledMMAINS4_8MMA_AtomIJNS4_10MMA_TraitsINS4_25SM100_MMA_F8F6F4_2x1SM_SSEJSI_SI_fSF_SF_NS4_17integral_constantINS4_4UMMA5MajorELSQ_0EEESR_NSO_INSP_7ScaleInELSS_0EEEST_EEEEEENS4_6LayoutINS5_IJSC_SC_SC_EEENS5_IJNSA_ILi0EEESY_SY_EEEEENS5_IJNS4_10UnderscoreES11_S11_EEEEENS4_18SM100_TMA_2SM_LOADENS4_14ComposedLayoutINS4_7SwizzleILi3ELi4ELi3EEENS4_18smem_ptr_flag_bitsILi8EEENSW_INS5_IJNSA_ILi8EEESG_EEENS5_IJSG_SC_EEEEEEEvNS4_8identityES14_S1E_vS1F_EENS_8epilogue10collective18CollectiveEpilogueINS1H_23Sm100TmaWarpSpecializedILi4ELi2ELi64ELb0ELb0EEEJNS5_IJSG_SF_SG_EEENS5_IJNSW_ISG_SC_EENSW_INSA_ILi64EEESC_EEEEESI_SJ_SI_SJ_NS1H_6fusion15FusionCallbacksIS1L_NS1R_17LinearCombinationISI_fSI_fLNS_15FloatRoundStyleE2EEES1M_S1Q_JEEENS4_5SM1004TMEM4LOAD26SM100_TMEM_LOAD_32dp32b64xENS4_13SM90_TMA_LOADENS15_INS16_ILi2ELi4ELi3EEES19_NSW_INS5_IJS1A_S1O_EEENS5_IJS1O_SC_EEEEEEENS4_39AutoVectorizingCopyWithAssumedAlignmentILi128EEENS4_14SM90_TMA_STOREES26_S28_S28_EEEvvEEEEvNT_6ParamsE)
        /*0008*/ 	.word	0x000000de


	//----- nvinfo : EIATTR_FRAME_SIZE
	.align		4
.L_20:
        /*000c*/ 	.byte	0x04, 0x11
        /*000e*/ 	.short	(.L_22 - .L_21)
	.align		4
.L_21:
        /*0010*/ 	.word	index@($__internal_2_$__cuda_sm10x_tcgen05_guardrail_trap_unallocated_columns_being_dealloced)
        /*0014*/ 	.word	0x00000000


	//----- nvinfo : EIATTR_FRAME_SIZE
	.align		4
.L_22:
        /*0018*/ 	.byte	0x04, 0x11
        /*001a*/ 	.short	(.L_24 - .L_23)
	.align		4
.L_23:
        /*001c*/ 	.word	index@($__internal_1_$__cuda_sm10x_tcgen05_guardrail_trap_phase_invalid_during_alloc)
        /*0020*/ 	.word	0x00000000


	//----- nvinfo : EIATTR_FRAME_SIZE
	.align		4
.L_24:
        /*0024*/ 	.byte	0x04, 0x11
        /*0026*/ 	.short	(.L_26 - .L_25)
	.align		4
.L_25:
        /*0028*/ 	.word	index@($__internal_0_$__cuda_sm10x_tcgen05_guardrail_trap_col_being_dealloced_not_returned_by_alloc)
        /*002c*/ 	.word	0x00000000


	//----- nvinfo : EIATTR_FRAME_SIZE
	.align		4
.L_26:
        /*0030*/ 	.byte	0x04, 0x11
        /*0032*/ 	.short	(.L_28 - .L_27)
	.align		4
.L_27:
        /*0034*/ 	.word	index@(_ZN7cutlass13device_kernelINS_4gemm6kernel13GemmUniversalIN4cute5tupleIJiiiiEEENS1_10collective13CollectiveMmaINS1_35MainloopSm100TmaUmmaWarpSpecializedILi5ELi2ELi2ENS5_IJNS4_1CILi2EEENSA_ILi1EEESC_EEEEENS5_IJNSA_ILi256EEESF_NSA_ILi128EEEEEENS_12float_e4m3_tENS5_IJlSC_lEEESI_SJ_NS4_8TiledMMAINS4_8MMA_AtomIJNS4_10MMA_TraitsINS4_25SM100_MMA_F8F6F4_2x1SM_SSEJSI_SI_fSF_SF_NS4_17integral_constantINS4_4UMMA5MajorELSQ_0EEESR_NSO_INSP_7ScaleInELSS_0EEEST_EEEEEENS4_6LayoutINS5_IJSC_SC_SC_EEENS5_IJNSA_ILi0EEESY_SY_EEEEENS5_IJNS4_10UnderscoreES11_S11_EEEEENS4_18SM100_TMA_2SM_LOADENS4_14ComposedLayoutINS4_7SwizzleILi3ELi4ELi3EEENS4_18smem_ptr_flag_bitsILi8EEENSW_INS5_IJNSA_ILi8EEESG_EEENS5_IJSG_SC_EEEEEEEvNS4_8identityES14_S1E_vS1F_EENS_8epilogue10collective18CollectiveEpilogueINS1H_23Sm100TmaWarpSpecializedILi4ELi2ELi64ELb0ELb0EEEJNS5_IJSG_SF_SG_EEENS5_IJNSW_ISG_SC_EENSW_INSA_ILi64EEESC_EEEEESI_SJ_SI_SJ_NS1H_6fusion15FusionCallbacksIS1L_NS1R_17LinearCombinationISI_fSI_fLNS_15FloatRoundStyleE2EEES1M_S1Q_JEEENS4_5SM1004TMEM4LOAD26SM100_TMEM_LOAD_32dp32b64xENS4_13SM90_TMA_LOADENS15_INS16_ILi2ELi4ELi3EEES19_NSW_INS5_IJS1A_S1O_EEENS5_IJS1O_SC_EEEEEEENS4_39AutoVectorizingCopyWithAssumedAlignmentILi128EEENS4_14SM90_TMA_STOREES26_S28_S28_EEEvvEEEEvNT_6ParamsE)
        /*0038*/ 	.word	0x00000000


	//----- nvinfo : EIATTR_MIN_STACK_SIZE
	.align		4
.L_28:
        /*003c*/ 	.byte	0x04, 0x12
        /*003e*/ 	.short	(.L_30 - .L_29)
	.align		4
.L_29:
        /*0040*/ 	.word	index@(_ZN7cutlass13device_kernelINS_4gemm6kernel13GemmUniversalIN4cute5tupleIJiiiiEEENS1_10collective13CollectiveMmaINS1_35MainloopSm100TmaUmmaWarpSpecializedILi5ELi2ELi2ENS5_IJNS4_1CILi2EEENSA_ILi1EEESC_EEEEENS5_IJNSA_ILi256EEESF_NSA_ILi128EEEEEENS_12float_e4m3_tENS5_IJlSC_lEEESI_SJ_NS4_8TiledMMAINS4_8MMA_AtomIJNS4_10MMA_TraitsINS4_25SM100_MMA_F8F6F4_2x1SM_SSEJSI_SI_fSF_SF_NS4_17integral_constantINS4_4UMMA5MajorELSQ_0EEESR_NSO_INSP_7ScaleInELSS_0EEEST_EEEEEENS4_6LayoutINS5_IJSC_SC_SC_EEENS5_IJNSA_ILi0EEESY_SY_EEEEENS5_IJNS4_10UnderscoreES11_S11_EEEEENS4_18SM100_TMA_2SM_LOADENS4_14ComposedLayoutINS4_7SwizzleILi3ELi4ELi3EEENS4_18smem_ptr_flag_bitsILi8EEENSW_INS5_IJNSA_ILi8EEESG_EEENS5_IJSG_SC_EEEEEEEvNS4_8identityES14_S1E_vS1F_EENS_8epilogue10collective18CollectiveEpilogueINS1H_23Sm100TmaWarpSpecializedILi4ELi2ELi64ELb0ELb0EEEJNS5_IJSG_SF_SG_EEENS5_IJNSW_ISG_SC_EENSW_INSA_ILi64EEESC_EEEEESI_SJ_SI_SJ_NS1H_6fusion15FusionCallbacksIS1L_NS1R_17LinearCombinationISI_fSI_fLNS_15FloatRoundStyleE2EEES1M_S1Q_JEEENS4_5SM1004TMEM4LOAD26SM100_TMEM_LOAD_32dp32b64xENS4_13SM90_TMA_LOADENS15_INS16_ILi2ELi4ELi3EEES19_NSW_INS5_IJS1A_S1O_EEENS5_IJS1O_SC_EEEEEEENS4_39AutoVectorizingCopyWithAssumedAlignmentILi128EEENS4_14SM90_TMA_STOREES26_S28_S28_EEEvvEEEEvNT_6ParamsE)
        /*0044*/ 	.word	0x00000000
.L_30:


//--------------------- .nv.compat                --------------------------
	.section	.nv.compat,"",@"SHT_CUDA_COMPAT_INFO"
	.align	4
        /*0000*/ 	.byte	0x02, 0x09, 0x01, 0x00, 0x02, 0x02, 0x02, 0x00, 0x02, 0x05, 0x05, 0x00, 0x03, 0x07, 0x01, 0x01
        /*0010*/ 	.byte	0x02, 0x03, 0x01, 0x00, 0x02, 0x06, 0x01, 0x00, 0x04, 0x0b, 0x08, 0x00, 0x09, 0x00, 0x00, 0x00
        /*0020*/ 	.byte	0x00, 0x00, 0x00, 0x00


//--------------------- .nv.info._ZN7cutlass13device_kernelINS_4gemm6kernel13GemmUniversalIN4cute5tupleIJiiiiEEENS1_10collective13CollectiveMmaINS1_35MainloopSm100TmaUmmaWarpSpecializedILi5ELi2ELi2ENS5_IJNS4_1CILi2EEENSA_ILi1EEESC_EEEEENS5_IJNSA_ILi256EEESF_NSA_ILi128EEEEEENS_12float_e4m3_tENS5_IJlSC_lEEESI_SJ_NS4_8TiledMMAINS4_8MMA_AtomIJNS4_10MMA_TraitsINS4_25SM100_MMA_F8F6F4_2x1SM_SSEJSI_SI_fSF_SF_NS4_17integral_constantINS4_4UMMA5MajorELSQ_0EEESR_NSO_INSP_7ScaleInELSS_0EEEST_EEEEEENS4_6LayoutINS5_IJSC_SC_SC_EEENS5_IJNSA_ILi0EEESY_SY_EEEEENS5_IJNS4_10UnderscoreES11_S11_EEEEENS4_18SM100_TMA_2SM_LOADENS4_14ComposedLayoutINS4_7SwizzleILi3ELi4ELi3EEENS4_18smem_ptr_flag_bitsILi8EEENSW_INS5_IJNSA_ILi8EEESG_EEENS5_IJSG_SC_EEEEEEEvNS4_8identityES14_S1E_vS1F_EENS_8epilogue10collective18CollectiveEpilogueINS1H_23Sm100TmaWarpSpecializedILi4ELi2ELi64ELb0ELb0EEEJNS5_IJSG_SF_SG_EEENS5_IJNSW_ISG_SC_EENSW_INSA_ILi64EEESC_EEEEESI_SJ_SI_SJ_NS1H_6fusion15FusionCallbacksIS1L_NS1R_17LinearCombinationISI_fSI_fLNS_15FloatRoundStyleE2EEES1M_S1Q_JEEENS4_5SM1004TMEM4LOAD26SM100_TMEM_LOAD_32dp32b64xENS4_13SM90_TMA_LOADENS15_INS16_ILi2ELi4ELi3EEES19_NSW_INS5_IJS1A_S1O_EEENS5_IJS1O_SC_EEEEEEENS4_39AutoVectorizingCopyWithAssumedAlignmentILi128EEENS4_14SM90_TMA_STOREES26_S28_S28_EEEvvEEEEvNT_6ParamsE --------------------------
	.section	.nv.info._ZN7cutlass13device_kernelINS_4gemm6kernel13GemmUniversalIN4cute5tupleIJiiiiEEENS1_10collective13CollectiveMmaINS1_35MainloopSm100TmaUmmaWarpSpecializedILi5ELi2ELi2ENS5_IJNS4_1CILi2EEENSA_ILi1EEESC_EEEEENS5_IJNSA_ILi256EEESF_NSA_ILi128EEEEEENS_12float_e4m3_tENS5_IJlSC_lEEESI_SJ_NS4_8TiledMMAINS4_8MMA_AtomIJNS4_10MMA_TraitsINS4_25SM100_MMA_F8F6F4_2x1SM_SSEJSI_SI_fSF_SF_NS4_17integral_constantINS4_4UMMA5MajorELSQ_0EEESR_NSO_INSP_7ScaleInELSS_0EEEST_EEEEEENS4_6LayoutINS5_IJSC_SC_SC_EEENS5_IJNSA_ILi0EEESY_SY_EEEEENS5_IJNS4_10UnderscoreES11_S11_EEEEENS4_18SM100_TMA_2SM_LOADENS4_14ComposedLayoutINS4_7SwizzleILi3ELi4ELi3EEENS4_18smem_ptr_flag_bitsILi8EEENSW_INS5_IJNSA_ILi8EEESG_EEENS5_IJSG_SC_EEEEEEEvNS4_8identityES14_S1E_vS1F_EENS_8epilogue10collective18CollectiveEpilogueINS1H_23Sm100TmaWarpSpecializedILi4ELi2ELi64ELb0ELb0EEEJNS5_IJSG_SF_SG_EEENS5_IJNSW_ISG_SC_EENSW_INSA_ILi64EEESC_EEEEESI_SJ_SI_SJ_NS1H_6fusion15FusionCallbacksIS1L_NS1R_17LinearCombinationISI_fSI_fLNS_15FloatRoundStyleE2EEES1M_S1Q_JEEENS4_5SM1004TMEM4LOAD26SM100_TMEM_LOAD_32dp32b64xENS4_13SM90_TMA_LOADENS15_INS16_ILi2ELi4ELi3EEES19_NSW_INS5_IJS1A_S1O_EEENS5_IJS1O_SC_EEEEEEENS4_39AutoVectorizingCopyWithAssumedAlignmentILi128EEENS4_14SM90_TMA_STOREES26_S28_S28_EEEvvEEEEvNT_6ParamsE,"",@"SHT_CUDA_INFO"
	.sectionflags	@""
	.align	4


	//----- nvinfo : EIATTR_CUDA_API_VERSION
	.align		4
        /*0000*/ 	.byte	0x04, 0x37
        /*0002*/ 	.short	(.L_32 - .L_31)
.L_31:
        /*0004*/ 	.word	0x00000082


	//----- nvinfo : EIATTR_KPARAM_INFO
	.align		4
.L_32:
        /*0008*/ 	.byte	0x04, 0x17
        /*000a*/ 	.short	(.L_34 - .L_33)
.L_33:
        /*000c*/ 	.word	0x00000000
        /*0010*/ 	.short	0x0000
        /*0012*/ 	.short	0x0000
        /*0014*/ 	.byte	0x00, 0xf0, 0x01, 0x20


	//----- nvinfo : EIATTR_AT_ENTRY_FRAGMENTS
	.align		4
.L_34:
        /*0018*/ 	.byte	0x04, 0x4f
        /*001a*/ 	.short	(.L_36 - .L_35)


	//   ....[0]....
.L_35:
        /*001c*/ 	.word	0x00000007


	//----- nvinfo : EIATTR_RESERVED_SMEM_USED
	.align		4
.L_36:
        /*0020*/ 	.byte	0x01, 0x41
	.zero		2


	//----- nvinfo : EIATTR_SPARSE_MMA_MASK
	.align		4
        /*0024*/ 	.byte	0x03, 0x50
        /*0026*/ 	.short	0x0000


	//----- nvinfo : EIATTR_TCGEN05_2CTA_USED
	.align		4
        /*0028*/ 	.byte	0x01, 0x52
	.zero		2


	//----- nvinfo : EIATTR_MAXREG_COUNT
	.align		4
        /*002c*/ 	.byte	0x03, 0x1b
        /*002e*/ 	.short	0x00ff


	//----- nvinfo : EIATTR_NUM_BARRIERS
	.align		4
        /*0030*/ 	.byte	0x02, 0x4c
        /*0032*/ 	.byte	0x07
	.zero		1


	//----- nvinfo : EIATTR_EXTERNS
	.align		4
        /*0034*/ 	.byte	0x04, 0x0f
        /*0036*/ 	.short	(.L_38 - .L_37)


	//   ....[0]....
	.align		4
.L_37:
        /*0038*/ 	.word	index@(__assertfail)


	//----- nvinfo : EIATTR_MERCURY_ISA_VERSION
	.align		4
.L_38:
        /*003c*/ 	.byte	0x03, 0x5f
        /*003e*/ 	.short	0x0101


	//----- nvinfo : EIATTR_INT_WARP_WIDE_INSTR_OFFSETS
	.align		4
        /*0040*/ 	.byte	0x04, 0x31
        /*0042*/ 	.short	(.L_40 - .L_39)


	//   ....[0]....
.L_39:
        /*0044*/ 	.word	0x00000cf0


	//   ....[1]....
        /*0048*/ 	.word	0x00000d90


	//   ....[2]....
        /*004c*/ 	.word	0x000020b0


	//   ....[3]....
        /*0050*/ 	.word	0x00003f00


	//   ....[4]....
        /*0054*/ 	.word	0x00003f20


	//   ....[5]....
        /*0058*/ 	.word	0x00003f50


	//   ....[6]....
        /*005c*/ 	.word	0x00004890


	//   ....[7]....
        /*0060*/ 	.word	0x00004900


	//   ....[8]....
        /*0064*/ 	.word	0x000049e0


	//   ....[9]....
        /*0068*/ 	.word	0x00004a60


	//   ....[10]....
        /*006c*/ 	.word	0x00004b70


	//   ....[11]....
        /*0070*/ 	.word	0x00004c00


	//   ....[12]....
        /*0074*/ 	.word	0x00004de0


	//   ....[13]....
        /*0078*/ 	.word	0x00004f40


	//----- nvinfo : EIATTR_COOP_GROUP_MASK_REGIDS
	.align		4
.L_40:
        /*007c*/ 	.byte	0x04, 0x29
        /*007e*/ 	.short	(.L_42 - .L_41)


	//   ....[0]....
.L_41:
        /*0080*/ 	.word	0xffffffff


	//   ....[1]....
        /*0084*/ 	.word	0xffffffff


	//   ....[2]....
        /*0088*/ 	.word	0xffffffff


	//   ....[3]....
        /*008c*/ 	.word	0xffffffff


	//   ....[4]....
        /*0090*/ 	.word	0xffffffff


	//   ....[5]....
        /*0094*/ 	.word	0xffffffff


	//   ....[6]....
        /*0098*/ 	.word	0xffffffff


	//   ....[7]....
        /*009c*/ 	.word	0xffffffff


	//   ....[8]....
        /*00a0*/ 	.word	0xffffffff


	//   ....[9]....
        /*00a4*/ 	.word	0xffffffff


	//   ....[10]....
        /*00a8*/ 	.word	0xffffffff


	//   ....[11]....
        /*00ac*/ 	.word	0xffffffff


	//   ....[12]....
        /*00b0*/ 	.word	0xffffffff


	//   ....[13]....
        /*00b4*/ 	.word	0xffffffff


	//----- nvinfo : EIATTR_COOP_GROUP_INSTR_OFFSETS
	.align		4
.L_42:
        /*00b8*/ 	.byte	0x04, 0x28
        /*00ba*/ 	.short	(.L_44 - .L_43)


	//   ....[0]....
.L_43:
        /*00bc*/ 	.word	0x000000c0


	//   ....[1]....
        /*00c0*/ 	.word	0x00000500


	//   ....[2]....
        /*00c4*/ 	.word	0x000006a0


	//   ....[3]....
        /*00c8*/ 	.word	0x00000830


	//   ....[4]....
        /*00cc*/ 	.word	0x00000920


	//   ....[5]....
        /*00d0*/ 	.word	0x00000a80


	//   ....[6]....
        /*00d4*/ 	.word	0x00000bd0


	//   ....[7]....
        /*00d8*/ 	.word	0x00000e10


	//   ....[8]....
        /*00dc*/ 	.word	0x00001f90


	//   ....[9]....
        /*00e0*/ 	.word	0x00002e00


	//   ....[10]....
        /*00e4*/ 	.word	0x000032d0


	//   ....[11]....
        /*00e8*/ 	.word	0x00003300


	//   ....[12]....
        /*00ec*/ 	.word	0x00003e00


	//   ....[13]....
        /*00f0*/ 	.word	0x00004010


	//----- nvinfo : EIATTR_VRC_CTA_INIT_COUNT
	.align		4
.L_44:
        /*00f4*/ 	.byte	0x02, 0x4a
        /*00f6*/ 	.byte	0x80
	.zero		1


	//----- nvinfo : EIATTR_SYSCALL_OFFSETS
	.align		4
        /*00f8*/ 	.byte	0x04, 0x46
        /*00fa*/ 	.short	(.L_46 - .L_45)


	//   ....[0]....
.L_45:
        /*00fc*/ 	.word	0x000059b0


	//   ....[1]....
        /*0100*/ 	.word	0x00005af0


	//   ....[2]....
        /*0104*/ 	.word	0x00006350


	//   ....[3]....
        /*0108*/ 	.word	0x00007970


	//   ....[4]....
        /*010c*/ 	.word	0x00008f20


	//   ....[5]....
        /*0110*/ 	.word	0x0000a4f0


	//----- nvinfo : EIATTR_MBARRIER_INSTR_OFFSETS
	.align		4
.L_46:
        /*0114*/ 	.byte	0x04, 0x39
        /*0116*/ 	.short	(.L_48 - .L_47)


	//   ....[0]....
.L_47:
        /*0118*/ 	.word	0x000005f0
        /*011c*/ 	.word	0x000000ff
        /*0120*/ 	.word	0x00000000
        /*0124*/ 	.short	0x0100
        /*0126*/ 	.byte	0x08
	.zero		1


	//   ....[1]....
        /*0128*/ 	.word	0x00000600
        /*012c*/ 	.word	0x000000ff
        /*0130*/ 	.word	0x00000028
        /*0134*/ 	.short	0x0100
        /*0136*/ 	.byte	0x08
	.zero		1


	//   ....[2]....
        /*0138*/ 	.word	0x00000610
        /*013c*/ 	.word	0x000000ff
        /*0140*/ 	.word	0x00000008
        /*0144*/ 	.short	0x0100
        /*0146*/ 	.byte	0x08
	.zero		1


	//   ....[3]....
        /*0148*/ 	.word	0x00000620
        /*014c*/ 	.word	0x000000ff
        /*0150*/ 	.word	0x00000030
        /*0154*/ 	.short	0x0100
        /*0156*/ 	.byte	0x08
	.zero		1


	//   ....[4]....
        /*0158*/ 	.word	0x00000630
        /*015c*/ 	.word	0x000000ff
        /*0160*/ 	.word	0x00000010
        /*0164*/ 	.short	0x0100
        /*0166*/ 	.byte	0x08
	.zero		1


	//   ....[5]....
        /*0168*/ 	.word	0x00000640
        /*016c*/ 	.word	0x000000ff
        /*0170*/ 	.word	0x00000038
        /*0174*/ 	.short	0x0100
        /*0176*/ 	.byte	0x08
	.zero		1


	//   ....[6]....
        /*0178*/ 	.word	0x00000650
        /*017c*/ 	.word	0x000000ff
        /*0180*/ 	.word	0x00000018
        /*0184*/ 	.short	0x0100
        /*0186*/ 	.byte	0x08
	.zero		1


	//   ....[7]....
        /*0188*/ 	.word	0x00000660
        /*018c*/ 	.word	0x000000ff
        /*0190*/ 	.word	0x00000040
        /*0194*/ 	.short	0x0100
        /*0196*/ 	.byte	0x08
	.zero		1


	//   ....[8]....
        /*0198*/ 	.word	0x00000670
        /*019c*/ 	.word	0x000000ff
        /*01a0*/ 	.word	0x00000020
        /*01a4*/ 	.short	0x0100
        /*01a6*/ 	.byte	0x08
	.zero		1


	//   ....[9]....
        /*01a8*/ 	.word	0x00000680
        /*01ac*/ 	.word	0x000000ff
        /*01b0*/ 	.word	0x00000048
        /*01b4*/ 	.short	0x0100
        /*01b6*/ 	.byte	0x08
	.zero		1


	//   ....[10]....
        /*01b8*/ 	.word	0x000007a0
        /*01bc*/ 	.word	0x000000ff
        /*01c0*/ 	.word	0x00000050
        /*01c4*/ 	.short	0x0100
        /*01c6*/ 	.byte	0x09
	.zero		1


	//   ....[11]....
        /*01c8*/ 	.word	0x000007b0
        /*01cc*/ 	.word	0x000000ff
        /*01d0*/ 	.word	0x00000070
        /*01d4*/ 	.short	0x0100
        /*01d6*/ 	.byte	0x09
	.zero		1


	//   ....[12]....
        /*01d8*/ 	.word	0x000007c0
        /*01dc*/ 	.word	0x000000ff
        /*01e0*/ 	.word	0x00000058
        /*01e4*/ 	.short	0x0100
        /*01e6*/ 	.byte	0x09
	.zero		1


	//   ....[13]....
        /*01e8*/ 	.word	0x000007d0
        /*01ec*/ 	.word	0x000000ff
        /*01f0*/ 	.word	0x00000078
        /*01f4*/ 	.short	0x0100
        /*01f6*/ 	.byte	0x09
	.zero		1


	//   ....[14]....
        /*01f8*/ 	.word	0x000007e0
        /*01fc*/ 	.word	0x000000ff
        /*0200*/ 	.word	0x00000060
        /*0204*/ 	.short	0x0100
        /*0206*/ 	.byte	0x09
	.zero		1


	//   ....[15]....
        /*0208*/ 	.word	0x000007f0
        /*020c*/ 	.word	0x000000ff
        /*0210*/ 	.word	0x00000080
        /*0214*/ 	.short	0x0100
        /*0216*/ 	.byte	0x09
	.zero		1


	//   ....[16]....
        /*0218*/ 	.word	0x00000800
        /*021c*/ 	.word	0x000000ff
        /*0220*/ 	.word	0x00000068
        /*0224*/ 	.short	0x0100
        /*0226*/ 	.byte	0x09
	.zero		1


	//   ....[17]....
        /*0228*/ 	.word	0x00000810
        /*022c*/ 	.word	0x000000ff
        /*0230*/ 	.word	0x00000088
        /*0234*/ 	.short	0x0100
        /*0236*/ 	.byte	0x09
	.zero		1


	//   ....[18]....
        /*0238*/ 	.word	0x000008f0
        /*023c*/ 	.word	0x000000ff
        /*0240*/ 	.word	0x00000090
        /*0244*/ 	.short	0x0100
        /*0246*/ 	.byte	0x08
	.zero		1


	//   ....[19]....
        /*0248*/ 	.word	0x00000900
        /*024c*/ 	.word	0x000000ff
        /*0250*/ 	.word	0x00000098
        /*0254*/ 	.short	0x0100
        /*0256*/ 	.byte	0x08
	.zero		1


	//   ....[20]....
        /*0258*/ 	.word	0x00000a30
        /*025c*/ 	.word	0x000000ff
        /*0260*/ 	.word	0x000000a0
        /*0264*/ 	.short	0x0100
        /*0266*/ 	.byte	0x08
	.zero		1


	//   ....[21]....
        /*0268*/ 	.word	0x00000a40
        /*026c*/ 	.word	0x000000ff
        /*0270*/ 	.word	0x000000b0
        /*0274*/ 	.short	0x0100
        /*0276*/ 	.byte	0x08
	.zero		1


	//   ....[22]....
        /*0278*/ 	.word	0x00000a50
        /*027c*/ 	.word	0x000000ff
        /*0280*/ 	.word	0x000000a8
        /*0284*/ 	.short	0x0100
        /*0286*/ 	.byte	0x08
	.zero		1


	//   ....[23]....
        /*0288*/ 	.word	0x00000a60
        /*028c*/ 	.word	0x000000ff
        /*0290*/ 	.word	0x000000b8
        /*0294*/ 	.short	0x0100
        /*0296*/ 	.byte	0x08
	.zero		1


	//   ....[24]....
        /*0298*/ 	.word	0x00000b80
        /*029c*/ 	.word	0x000000ff
        /*02a0*/ 	.word	0x000000c0
        /*02a4*/ 	.short	0x0100
        /*02a6*/ 	.byte	0x09
	.zero		1


	//   ....[25]....
        /*02a8*/ 	.word	0x00000b90
        /*02ac*/ 	.word	0x000000ff
        /*02b0*/ 	.word	0x000000d0
        /*02b4*/ 	.short	0x0100
        /*02b6*/ 	.byte	0x09
	.zero		1


	//   ....[26]....
        /*02b8*/ 	.word	0x00000ba0
        /*02bc*/ 	.word	0x000000ff
        /*02c0*/ 	.word	0x000000c8
        /*02c4*/ 	.short	0x0100
        /*02c6*/ 	.byte	0x09
	.zero		1


	//   ....[27]....
        /*02c8*/ 	.word	0x00000bb0
        /*02cc*/ 	.word	0x000000ff
        /*02d0*/ 	.word	0x000000d8
        /*02d4*/ 	.short	0x0100
        /*02d6*/ 	.byte	0x09
	.zero		1


	//   ....[28]....
        /*02d8*/ 	.word	0x00000ca0
        /*02dc*/ 	.word	0x000000ff
        /*02e0*/ 	.word	0x000000e0
        /*02e4*/ 	.short	0x0100
        /*02e6*/ 	.byte	0x08
	.zero		1


	//   ....[29]....
        /*02e8*/ 	.word	0x00000cb0
        /*02ec*/ 	.word	0x000000ff
        /*02f0*/ 	.word	0x000000f0
        /*02f4*/ 	.short	0x0100
        /*02f6*/ 	.byte	0x08
	.zero		1


	//   ....[30]....
        /*02f8*/ 	.word	0x00000cc0
        /*02fc*/ 	.word	0x000000ff
        /*0300*/ 	.word	0x000000e8
        /*0304*/ 	.short	0x0100
        /*0306*/ 	.byte	0x08
	.zero		1


	//   ....[31]....
        /*0308*/ 	.word	0x00000cd0
        /*030c*/ 	.word	0x000000ff
        /*0310*/ 	.word	0x000000f8
        /*0314*/ 	.short	0x0100
        /*0316*/ 	.byte	0x08
	.zero		1


	//   ....[32]....
        /*0318*/ 	.word	0x00000dc0
        /*031c*/ 	.word	0x000000ff
        /*0320*/ 	.word	0x00000100
        /*0324*/ 	.short	0x0100
        /*0326*/ 	.byte	0x07
	.zero		1


	//   ....[33]....
        /*0328*/ 	.word	0x000017c0
        /*032c*/ 	.word	0x00000003
        /*0330*/ 	.word	0x000000f0
        /*0334*/ 	.short	0x010a
        /*0336*/ 	.byte	0xff
	.zero		1


	//   ....[34]....
        /*0338*/ 	.word	0x000017f0
        /*033c*/ 	.word	0x00000003
        /*0340*/ 	.word	0x000000e0
        /*0344*/ 	.short	0x0101
        /*0346*/ 	.byte	0xff
	.zero		1


	//   ....[35]....
        /*0348*/ 	.word	0x000018f0
        /*034c*/ 	.word	0x000000ff
        /*0350*/ 	.word	0x00000028
        /*0354*/ 	.short	0x010a
        /*0356*/ 	.byte	0x08
	.zero		1


	//   ....[36]....
        /*0358*/ 	.word	0x000019b0
        /*035c*/ 	.word	0x000000ff
        /*0360*/ 	.word	0x00000028
        /*0364*/ 	.short	0x010a
        /*0366*/ 	.byte	0x21
	.zero		1


	//   ....[37]....
        /*0368*/ 	.word	0x00001b70
        /*036c*/ 	.word	0x000000ff
        /*0370*/ 	.word	0x00000028
        /*0374*/ 	.short	0x010a
        /*0376*/ 	.byte	0x08
	.zero		1


	//   ....[38]....
        /*0378*/ 	.word	0x00001c50
        /*037c*/ 	.word	0x000000ff
        /*0380*/ 	.word	0x00000098
        /*0384*/ 	.short	0x0101
        /*0386*/ 	.byte	0x06
	.zero		1


	//   ....[39]....
        /*0388*/ 	.word	0x00001c70
        /*038c*/ 	.word	0x000000ff
        /*0390*/ 	.word	0x00000028
        /*0394*/ 	.short	0x010a
        /*0396*/ 	.byte	0x08
	.zero		1


	//   ....[40]....
        /*0398*/ 	.word	0x00001cf0
        /*039c*/ 	.word	0x000000ff
        /*03a0*/ 	.word	0x00000028
        /*03a4*/ 	.short	0x010a
        /*03a6*/ 	.byte	0x11
	.zero		1


	//   ....[41]....
        /*03a8*/ 	.word	0x00001e80
        /*03ac*/ 	.word	0x000000ff
        /*03b0*/ 	.word	0x00000028
        /*03b4*/ 	.short	0x010a
        /*03b6*/ 	.byte	0x08
	.zero		1


	//   ....[42]....
        /*03b8*/ 	.word	0x00001fc0
        /*03bc*/ 	.word	0x00000002
        /*03c0*/ 	.word	0x000000a0
        /*03c4*/ 	.short	0x010a
        /*03c6*/ 	.byte	0xff
	.zero		1


	//   ....[43]....
        /*03c8*/ 	.word	0x00002080
        /*03cc*/ 	.word	0x00000002
        /*03d0*/ 	.word	0x00000000
        /*03d4*/ 	.short	0x0101
        /*03d6*/ 	.byte	0xff
	.zero		1


	//   ....[44]....
        /*03d8*/ 	.word	0x000025e0
        /*03dc*/ 	.word	0x000000ff
        /*03e0*/ 	.word	0x00000000
        /*03e4*/ 	.short	0x010a
        /*03e6*/ 	.byte	0x04
	.zero		1


	//   ....[45]....
        /*03e8*/ 	.word	0x00002670
        /*03ec*/ 	.word	0x000000ff
        /*03f0*/ 	.word	0x00000000
        /*03f4*/ 	.short	0x010a
        /*03f6*/ 	.byte	0x04
	.zero		1


	//   ....[46]....
        /*03f8*/ 	.word	0x00002700
        /*03fc*/ 	.word	0x000000ff
        /*0400*/ 	.word	0x00000000
        /*0404*/ 	.short	0x010a
        /*0406*/ 	.byte	0x04
	.zero		1


	//   ....[47]....
        /*0408*/ 	.word	0x00002790
        /*040c*/ 	.word	0x000000ff
        /*0410*/ 	.word	0x00000000
        /*0414*/ 	.short	0x010a
        /*0416*/ 	.byte	0x04
	.zero		1


	//   ....[48]....
        /*0418*/ 	.word	0x00002830
        /*041c*/ 	.word	0x00000000
        /*0420*/ 	.word	0x00000000
        /*0424*/ 	.short	0x010a
        /*0426*/ 	.byte	0xff
	.zero		1


	//   ....[49]....
        /*0428*/ 	.word	0x00002960
        /*042c*/ 	.word	0x00000000
        /*0430*/ 	.word	0x000000e0
        /*0434*/ 	.short	0x010a
        /*0436*/ 	.byte	0xff
	.zero		1


	//   ....[50]....
        /*0438*/ 	.word	0x000029d0
        /*043c*/ 	.word	0x00000004
        /*0440*/ 	.word	0x00000000
        /*0444*/ 	.short	0x0101
        /*0446*/ 	.byte	0xff
	.zero		1


	//   ....[51]....
        /*0448*/ 	.word	0x000029f0
        /*044c*/ 	.word	0x000000ff
        /*0450*/ 	.word	0x000000b0
        /*0454*/ 	.short	0x010a
        /*0456*/ 	.byte	0x05
	.zero		1


	//   ....[52]....
        /*0458*/ 	.word	0x00002b10
        /*045c*/ 	.word	0x00000000
        /*0460*/ 	.word	0x000000a0
        /*0464*/ 	.short	0x010a
        /*0466*/ 	.byte	0xff
	.zero		1


	//   ....[53]....
        /*0468*/ 	.word	0x00002c10
        /*046c*/ 	.word	0x00000000
        /*0470*/ 	.word	0x00000000
        /*0474*/ 	.short	0x0101
        /*0476*/ 	.byte	0xff
	.zero		1


	//   ....[54]....
        /*0478*/ 	.word	0x00002ca0
        /*047c*/ 	.word	0x000000ff
        /*0480*/ 	.word	0x000000b0
        /*0484*/ 	.short	0x0106
        /*0486*/ 	.byte	0x05
	.zero		1


	//   ....[55]....
        /*0488*/ 	.word	0x00002cc0
        /*048c*/ 	.word	0x000000ff
        /*0490*/ 	.word	0x000000b0
        /*0494*/ 	.short	0x010a
        /*0496*/ 	.byte	0x05
	.zero		1


	//   ....[56]....
        /*0498*/ 	.word	0x00002d50
        /*049c*/ 	.word	0x000000ff
        /*04a0*/ 	.word	0x000000b0
        /*04a4*/ 	.short	0x0106
        /*04a6*/ 	.byte	0x04
	.zero		1


	//   ....[57]....
        /*04a8*/ 	.word	0x00002d90
        /*04ac*/ 	.word	0x00000000
        /*04b0*/ 	.word	0x000000b0
        /*04b4*/ 	.short	0x010a
        /*04b6*/ 	.byte	0xff
	.zero		1


	//   ....[58]....
        /*04b8*/ 	.word	0x00002fd0
        /*04bc*/ 	.word	0x000000ff
        /*04c0*/ 	.word	0x00000008
        /*04c4*/ 	.short	0x010a
        /*04c6*/ 	.byte	0x06
	.zero		1


	//   ....[59]....
        /*04c8*/ 	.word	0x00002ff0
        /*04cc*/ 	.word	0x000000ff
        /*04d0*/ 	.word	0x00000008
        /*04d4*/ 	.short	0x010a
        /*04d6*/ 	.byte	0x06
	.zero		1


	//   ....[60]....
        /*04d8*/ 	.word	0x00003180
        /*04dc*/ 	.word	0x000000ff
        /*04e0*/ 	.word	0x00000008
        /*04e4*/ 	.short	0x010a
        /*04e6*/ 	.byte	0x06
	.zero		1


	//   ....[61]....
        /*04e8*/ 	.word	0x000031a0
        /*04ec*/ 	.word	0x000000ff
        /*04f0*/ 	.word	0x00000008
        /*04f4*/ 	.short	0x010a
        /*04f6*/ 	.byte	0x06
	.zero		1


	//   ....[62]....
        /*04f8*/ 	.word	0x00003260
        /*04fc*/ 	.word	0x000000ff
        /*0500*/ 	.word	0x00000000
        /*0504*/ 	.short	0x0101
        /*0506*/ 	.byte	0x07
	.zero		1


	//   ....[63]....
        /*0508*/ 	.word	0x000035a0
        /*050c*/ 	.word	0x00000000
        /*0510*/ 	.word	0x000000a0
        /*0514*/ 	.short	0x010a
        /*0516*/ 	.byte	0xff
	.zero		1


	//   ....[64]....
        /*0518*/ 	.word	0x00003660
        /*051c*/ 	.word	0x00000000
        /*0520*/ 	.word	0x00000000
        /*0524*/ 	.short	0x0101
        /*0526*/ 	.byte	0xff
	.zero		1


	//   ....[65]....
        /*0528*/ 	.word	0x00003720
        /*052c*/ 	.word	0x000000ff
        /*0530*/ 	.word	0x00000000
        /*0534*/ 	.short	0x010a
        /*0536*/ 	.byte	0x08
	.zero		1


	//   ....[66]....
        /*0538*/ 	.word	0x00003730
        /*053c*/ 	.word	0x000000ff
        /*0540*/ 	.word	0x000000d0
        /*0544*/ 	.short	0x010a
        /*0546*/ 	.byte	0x09
	.zero		1


	//   ....[67]....
        /*0548*/ 	.word	0x000037e0
        /*054c*/ 	.word	0x000000ff
        /*0550*/ 	.word	0x00000000
        /*0554*/ 	.short	0x010a
        /*0556*/ 	.byte	0x08
	.zero		1


	//   ....[68]....
        /*0558*/ 	.word	0x00003910
        /*055c*/ 	.word	0x000000ff
        /*0560*/ 	.word	0x00000000
        /*0564*/ 	.short	0x010a
        /*0566*/ 	.byte	0x1e
	.zero		1


	//   ....[69]....
        /*0568*/ 	.word	0x00003c10
        /*056c*/ 	.word	0x000000ff
        /*0570*/ 	.word	0x00000000
        /*0574*/ 	.short	0x010a
        /*0576*/ 	.byte	0x05
	.zero		1


	//   ....[70]....
        /*0578*/ 	.word	0x00003cb0
        /*057c*/ 	.word	0x00000000
        /*0580*/ 	.word	0x00000000
        /*0584*/ 	.short	0x010a
        /*0586*/ 	.byte	0xff
	.zero		1


	//   ....[71]....
        /*0588*/ 	.word	0x00003cf0
        /*058c*/ 	.word	0x00000000
        /*0590*/ 	.word	0x00000000
        /*0594*/ 	.short	0x010a
        /*0596*/ 	.byte	0xff
	.zero		1


	//   ....[72]....
        /*0598*/ 	.word	0x00003d60
        /*059c*/ 	.word	0x000000ff
        /*05a0*/ 	.word	0x00000000
        /*05a4*/ 	.short	0x0101
        /*05a6*/ 	.byte	0x05
	.zero		1


	//   ....[73]....
        /*05a8*/ 	.word	0x00003da0
        /*05ac*/ 	.word	0x000000ff
        /*05b0*/ 	.word	0x00000100
        /*05b4*/ 	.short	0x010a
        /*05b6*/ 	.byte	0x07
	.zero		1


	//   ....[74]....
        /*05b8*/ 	.word	0x00003df0
        /*05bc*/ 	.word	0x000000ff
        /*05c0*/ 	.word	0x00000000
        /*05c4*/ 	.short	0x0101
        /*05c6*/ 	.byte	0x05
	.zero		1


	//   ....[75]....
        /*05c8*/ 	.word	0x00004240
        /*05cc*/ 	.word	0x00000000
        /*05d0*/ 	.word	0x000000a0
        /*05d4*/ 	.short	0x010a
        /*05d6*/ 	.byte	0xff
	.zero		1


	//   ....[76]....
        /*05d8*/ 	.word	0x00004300
        /*05dc*/ 	.word	0x00000000
        /*05e0*/ 	.word	0x00000000
        /*05e4*/ 	.short	0x0101
        /*05e6*/ 	.byte	0xff
	.zero		1


	//   ....[77]....
        /*05e8*/ 	.word	0x00004620
        /*05ec*/ 	.word	0x000000ff
        /*05f0*/ 	.word	0x00000098
        /*05f4*/ 	.short	0x010a
        /*05f6*/ 	.byte	0x07
	.zero		1


	//   ....[78]....
        /*05f8*/ 	.word	0x00004810
        /*05fc*/ 	.word	0x000000ff
        /*0600*/ 	.word	0x00000070
        /*0604*/ 	.short	0x010a
        /*0606*/ 	.byte	0x07
	.zero		1


	//   ....[79]....
        /*0608*/ 	.word	0x00004980
        /*060c*/ 	.word	0x000000ff
        /*0610*/ 	.word	0x00000050
        /*0614*/ 	.short	0x010b
        /*0616*/ 	.byte	0x07
	.zero		1


	//   ....[80]....
        /*0618*/ 	.word	0x00004990
        /*061c*/ 	.word	0x000000ff
        /*0620*/ 	.word	0x00000000
        /*0624*/ 	.short	0x0101
        /*0626*/ 	.byte	0x08
	.zero		1


	//   ....[81]....
        /*0628*/ 	.word	0x000049b0
        /*062c*/ 	.word	0x000000ff
        /*0630*/ 	.word	0x00000078
        /*0634*/ 	.short	0x010a
        /*0636*/ 	.byte	0x07
	.zero		1


	//   ....[82]....
        /*0638*/ 	.word	0x00004b10
        /*063c*/ 	.word	0x000000ff
        /*0640*/ 	.word	0x00000058
        /*0644*/ 	.short	0x010b
        /*0646*/ 	.byte	0x07
	.zero		1


	//   ....[83]....
        /*0648*/ 	.word	0x00004b20
        /*064c*/ 	.word	0x000000ff
        /*0650*/ 	.word	0x00000000
        /*0654*/ 	.short	0x0101
        /*0656*/ 	.byte	0x08
	.zero		1


	//   ....[84]....
        /*0658*/ 	.word	0x00004b30
        /*065c*/ 	.word	0x000000ff
        /*0660*/ 	.word	0x00000080
        /*0664*/ 	.short	0x010a
        /*0666*/ 	.byte	0x07
	.zero		1


	//   ....[85]....
        /*0668*/ 	.word	0x00004cd0
        /*066c*/ 	.word	0x000000ff
        /*0670*/ 	.word	0x00000060
        /*0674*/ 	.short	0x010b
        /*0676*/ 	.byte	0x07
	.zero		1


	//   ....[86]....
        /*0678*/ 	.word	0x00004d40
        /*067c*/ 	.word	0x000000ff
        /*0680*/ 	.word	0x00000000
        /*0684*/ 	.short	0x0101
        /*0686*/ 	.byte	0x08
	.zero		1


	//   ....[87]....
        /*0688*/ 	.word	0x00004d70
        /*068c*/ 	.word	0x000000ff
        /*0690*/ 	.word	0x00000088
        /*0694*/ 	.short	0x010a
        /*0696*/ 	.byte	0x07
	.zero		1


	//   ....[88]....
        /*0698*/ 	.word	0x00004f80
        /*069c*/ 	.word	0x000000ff
        /*06a0*/ 	.word	0x00000068
        /*06a4*/ 	.short	0x010b
        /*06a6*/ 	.byte	0x07
	.zero		1


	//   ....[89]....
        /*06a8*/ 	.word	0x00004fa0
        /*06ac*/ 	.word	0x000000ff
        /*06b0*/ 	.word	0x00000000
        /*06b4*/ 	.short	0x0101
        /*06b6*/ 	.byte	0x0d
	.zero		1


	//   ....[90]....
        /*06b8*/ 	.word	0x00004fd0
        /*06bc*/ 	.word	0x000000ff
        /*06c0*/ 	.word	0x00000070
        /*06c4*/ 	.short	0x010a
        /*06c6*/ 	.byte	0x07
	.zero		1


	//   ....[91]....
        /*06c8*/ 	.word	0x00004ff0
        /*06cc*/ 	.word	0x000000ff
        /*06d0*/ 	.word	0x00000078
        /*06d4*/ 	.short	0x010a
        /*06d6*/ 	.byte	0x07
	.zero		1


	//   ....[92]....
        /*06d8*/ 	.word	0x00005010
        /*06dc*/ 	.word	0x000000ff
        /*06e0*/ 	.word	0x00000080
        /*06e4*/ 	.short	0x010a
        /*06e6*/ 	.byte	0x07
	.zero		1


	//   ....[93]....
        /*06e8*/ 	.word	0x00005050
        /*06ec*/ 	.word	0x00000000
        /*06f0*/ 	.word	0x00000088
        /*06f4*/ 	.short	0x010a
        /*06f6*/ 	.byte	0xff
	.zero		1


	//   ....[94]....
        /*06f8*/ 	.word	0x00005380
        /*06fc*/ 	.word	0x00000000
        /*0700*/ 	.word	0x000000a0
        /*0704*/ 	.short	0x010a
        /*0706*/ 	.byte	0xff
	.zero		1


	//   ....[95]....
        /*0708*/ 	.word	0x00005490
        /*070c*/ 	.word	0x00000000
        /*0710*/ 	.word	0x00000000
        /*0714*/ 	.short	0x0101
        /*0716*/ 	.byte	0xff
	.zero		1


	//   ....[96]....
        /*0718*/ 	.word	0x00005ef0
        /*071c*/ 	.word	0x00000003
        /*0720*/ 	.word	0x00000050
        /*0724*/ 	.short	0x010a
        /*0726*/ 	.byte	0xff
	.zero		1


	//   ....[97]....
        /*0728*/ 	.word	0x00005f30
        /*072c*/ 	.word	0x000000bf
        /*0730*/ 	.word	0x000000c0
        /*0734*/ 	.short	0x010a
        /*0736*/ 	.byte	0xff
	.zero		1


	//   ....[98]....
        /*0738*/ 	.word	0x00006060
        /*073c*/ 	.word	0x00000003
        /*0740*/ 	.word	0x00000050
        /*0744*/ 	.short	0x010a
        /*0746*/ 	.byte	0xff
	.zero		1


	//   ....[99]....
        /*0748*/ 	.word	0x000061c0
        /*074c*/ 	.word	0x00000000
        /*0750*/ 	.word	0x00000000
        /*0754*/ 	.short	0x0101
        /*0756*/ 	.byte	0xff
	.zero		1


	//   ....[100]....
        /*0758*/ 	.word	0x00006220
        /*075c*/ 	.word	0x000000bf
        /*0760*/ 	.word	0x000000c0
        /*0764*/ 	.short	0x010a
        /*0766*/ 	.byte	0xff
	.zero		1


	//   ....[101]....
        /*0768*/ 	.word	0x000075d0
        /*076c*/ 	.word	0x000000ce
        /*0770*/ 	.word	0x00000050
        /*0774*/ 	.short	0x010a
        /*0776*/ 	.byte	0xff
	.zero		1


	//   ....[102]....
        /*0778*/ 	.word	0x000076a0
        /*077c*/ 	.word	0x000000ce
        /*0780*/ 	.word	0x00000050
        /*0784*/ 	.short	0x010a
        /*0786*/ 	.byte	0xff
	.zero		1


	//   ....[103]....
        /*0788*/ 	.word	0x000077e0
        /*078c*/ 	.word	0x00000003
        /*0790*/ 	.word	0x00000000
        /*0794*/ 	.short	0x0101
        /*0796*/ 	.byte	0xff
	.zero		1


	//   ....[104]....
        /*0798*/ 	.word	0x00008b80
        /*079c*/ 	.word	0x00000000
        /*07a0*/ 	.word	0x00000050
        /*07a4*/ 	.short	0x010a
        /*07a6*/ 	.byte	0xff
	.zero		1


	//   ....[105]....
        /*07a8*/ 	.word	0x00008c50
        /*07ac*/ 	.word	0x00000000
        /*07b0*/ 	.word	0x00000050
        /*07b4*/ 	.short	0x010a
        /*07b6*/ 	.byte	0xff
	.zero		1


	//   ....[106]....
        /*07b8*/ 	.word	0x00008db0
        /*07bc*/ 	.word	0x00000000
        /*07c0*/ 	.word	0x00000000
        /*07c4*/ 	.short	0x0101
        /*07c6*/ 	.byte	0xff
	.zero		1


	//   ....[107]....
        /*07c8*/ 	.word	0x0000a160
        /*07cc*/ 	.word	0x00000000
        /*07d0*/ 	.word	0x00000050
        /*07d4*/ 	.short	0x010a
        /*07d6*/ 	.byte	0xff
	.zero		1


	//   ....[108]....
        /*07d8*/ 	.word	0x0000a230
        /*07dc*/ 	.word	0x00000000
        /*07e0*/ 	.word	0x00000050
        /*07e4*/ 	.short	0x010a
        /*07e6*/ 	.byte	0xff
	.zero		1


	//   ....[109]....
        /*07e8*/ 	.word	0x0000a390
        /*07ec*/ 	.word	0x00000000
        /*07f0*/ 	.word	0x00000000
        /*07f4*/ 	.short	0x0101
        /*07f6*/ 	.byte	0xff
	.zero		1


	//   ....[110]....
        /*07f8*/ 	.word	0x0000a7a0
        /*07fc*/ 	.word	0x000000bf
        /*0800*/ 	.word	0x00000000
        /*0804*/ 	.short	0x0101
        /*0806*/ 	.byte	0xff
	.zero		1


	//   ....[111]....
        /*0808*/ 	.word	0x0000b7f0
        /*080c*/ 	.word	0x00000003
        /*0810*/ 	.word	0x000000f0
        /*0814*/ 	.short	0x010a
        /*0816*/ 	.byte	0xff
	.zero		1


	//   ....[112]....
        /*0818*/ 	.word	0x0000b850
        /*081c*/ 	.word	0x00000002
        /*0820*/ 	.word	0x00000028
        /*0824*/ 	.short	0x010a
        /*0826*/ 	.byte	0xff
	.zero		1


	//   ....[113]....
        /*0828*/ 	.word	0x0000b8b0
        /*082c*/ 	.word	0x00000002
        /*0830*/ 	.word	0x00000028
        /*0834*/ 	.short	0x010a
        /*0836*/ 	.byte	0xff
	.zero		1


	//   ....[114]....
        /*0838*/ 	.word	0x0000b900
        /*083c*/ 	.word	0x00000002
        /*0840*/ 	.word	0x000000a0
        /*0844*/ 	.short	0x010a
        /*0846*/ 	.byte	0xff
	.zero		1


	//   ....[115]....
        /*0848*/ 	.word	0x0000b960
        /*084c*/ 	.word	0x00000000
        /*0850*/ 	.word	0x00000000
        /*0854*/ 	.short	0x010a
        /*0856*/ 	.byte	0xff
	.zero		1


	//   ....[116]....
        /*0858*/ 	.word	0x0000b9c0
        /*085c*/ 	.word	0x00000000
        /*0860*/ 	.word	0x00000000
        /*0864*/ 	.short	0x010a
        /*0866*/ 	.byte	0xff
	.zero		1


	//   ....[117]....
        /*0868*/ 	.word	0x0000ba20
        /*086c*/ 	.word	0x00000000
        /*0870*/ 	.word	0x00000000
        /*0874*/ 	.short	0x010a
        /*0876*/ 	.byte	0xff
	.zero		1


	//   ....[118]....
        /*0878*/ 	.word	0x0000ba80
        /*087c*/ 	.word	0x00000000
        /*0880*/ 	.word	0x00000000
        /*0884*/ 	.short	0x010a
        /*0886*/ 	.byte	0xff
	.zero		1


	//   ....[119]....
        /*0888*/ 	.word	0x0000bad0
        /*088c*/ 	.word	0x00000000
        /*0890*/ 	.word	0x000000e0
        /*0894*/ 	.short	0x010a
        /*0896*/ 	.byte	0xff
	.zero		1


	//   ....[120]....
        /*0898*/ 	.word	0x0000bb30
        /*089c*/ 	.word	0x00000000
        /*08a0*/ 	.word	0x000000b0
        /*08a4*/ 	.short	0x010a
        /*08a6*/ 	.byte	0xff
	.zero		1


	//   ....[121]....
        /*08a8*/ 	.word	0x0000bb80
        /*08ac*/ 	.word	0x00000000
        /*08b0*/ 	.word	0x000000a0
        /*08b4*/ 	.short	0x010a
        /*08b6*/ 	.byte	0xff
	.zero		1


	//   ....[122]....
        /*08b8*/ 	.word	0x0000bbe0
        /*08bc*/ 	.word	0x00000000
        /*08c0*/ 	.word	0x000000b0
        /*08c4*/ 	.short	0x010a
        /*08c6*/ 	.byte	0xff
	.zero		1


	//   ....[123]....
        /*08c8*/ 	.word	0x0000bc40
        /*08cc*/ 	.word	0x00000004
        /*08d0*/ 	.word	0x00000008
        /*08d4*/ 	.short	0x010a
        /*08d6*/ 	.byte	0xff
	.zero		1


	//   ....[124]....
        /*08d8*/ 	.word	0x0000bd20
        /*08dc*/ 	.word	0x00000002
        /*08e0*/ 	.word	0x00000008
        /*08e4*/ 	.short	0x010a
        /*08e6*/ 	.byte	0xff
	.zero		1


	//   ....[125]....
        /*08e8*/ 	.word	0x0000bd70
        /*08ec*/ 	.word	0x00000000
        /*08f0*/ 	.word	0x000000a0
        /*08f4*/ 	.short	0x010a
        /*08f6*/ 	.byte	0xff
	.zero		1


	//   ....[126]....
        /*08f8*/ 	.word	0x0000bdd0
        /*08fc*/ 	.word	0x00000000
        /*0900*/ 	.word	0x000000d0
        /*0904*/ 	.short	0x010a
        /*0906*/ 	.byte	0xff
	.zero		1


	//   ....[127]....
        /*0908*/ 	.word	0x0000be30
        /*090c*/ 	.word	0x00000000
        /*0910*/ 	.word	0x00000000
        /*0914*/ 	.short	0x010a
        /*0916*/ 	.byte	0xff
	.zero		1


	//   ....[128]....
        /*0918*/ 	.word	0x0000be90
        /*091c*/ 	.word	0x00000000
        /*0920*/ 	.word	0x00000000
        /*0924*/ 	.short	0x010a
        /*0926*/ 	.byte	0xff
	.zero		1


	//   ....[129]....
        /*0928*/ 	.word	0x0000bef0
        /*092c*/ 	.word	0x00000000
        /*0930*/ 	.word	0x00000100
        /*0934*/ 	.short	0x010a
        /*0936*/ 	.byte	0xff
	.zero		1


	//   ....[130]....
        /*0938*/ 	.word	0x0000bf40
        /*093c*/ 	.word	0x00000000
        /*0940*/ 	.word	0x000000a0
        /*0944*/ 	.short	0x010a
        /*0946*/ 	.byte	0xff
	.zero		1


	//   ....[131]....
        /*0948*/ 	.word	0x0000bfa0
        /*094c*/ 	.word	0x00000000
        /*0950*/ 	.word	0x00000098
        /*0954*/ 	.short	0x010a
        /*0956*/ 	.byte	0xff
	.zero		1


	//   ....[132]....
        /*0958*/ 	.word	0x0000c000
        /*095c*/ 	.word	0x00000003
        /*0960*/ 	.word	0x00000070
        /*0964*/ 	.short	0x010a
        /*0966*/ 	.byte	0xff
	.zero		1


	//   ....[133]....
        /*0968*/ 	.word	0x0000c060
        /*096c*/ 	.word	0x00000003
        /*0970*/ 	.word	0x00000078
        /*0974*/ 	.short	0x010a
        /*0976*/ 	.byte	0xff
	.zero		1


	//   ....[134]....
        /*0978*/ 	.word	0x0000c0c0
        /*097c*/ 	.word	0x00000003
        /*0980*/ 	.word	0x00000080
        /*0984*/ 	.short	0x010a
        /*0986*/ 	.byte	0xff
	.zero		1


	//   ....[135]....
        /*0988*/ 	.word	0x0000c120
        /*098c*/ 	.word	0x00000003
        /*0990*/ 	.word	0x00000088
        /*0994*/ 	.short	0x010a
        /*0996*/ 	.byte	0xff
	.zero		1


	//   ....[136]....
        /*0998*/ 	.word	0x0000c180
        /*099c*/ 	.word	0x00000000
        /*09a0*/ 	.word	0x00000070
        /*09a4*/ 	.short	0x010a
        /*09a6*/ 	.byte	0xff
	.zero		1


	//   ....[137]....
        /*09a8*/ 	.word	0x0000c1e0
        /*09ac*/ 	.word	0x00000000
        /*09b0*/ 	.word	0x00000078
        /*09b4*/ 	.short	0x010a
        /*09b6*/ 	.byte	0xff
	.zero		1


	//   ....[138]....
        /*09b8*/ 	.word	0x0000c240
        /*09bc*/ 	.word	0x00000000
        /*09c0*/ 	.word	0x00000080
        /*09c4*/ 	.short	0x010a
        /*09c6*/ 	.byte	0xff
	.zero		1


	//   ....[139]....
        /*09c8*/ 	.word	0x0000c290
        /*09cc*/ 	.word	0x00000000
        /*09d0*/ 	.word	0x000000a0
        /*09d4*/ 	.short	0x010a
        /*09d6*/ 	.byte	0xff
	.zero		1


	//   ....[140]....
        /*09d8*/ 	.word	0x0000c2e0
        /*09dc*/ 	.word	0x00000003
        /*09e0*/ 	.word	0x00000050
        /*09e4*/ 	.short	0x010a
        /*09e6*/ 	.byte	0xff
	.zero		1


	//   ....[141]....
        /*09e8*/ 	.word	0x0000c330
        /*09ec*/ 	.word	0x000000bf
        /*09f0*/ 	.word	0x000000c0
        /*09f4*/ 	.short	0x010a
        /*09f6*/ 	.byte	0xff
	.zero		1


	//   ....[142]....
        /*09f8*/ 	.word	0x0000c380
        /*09fc*/ 	.word	0x000000ce
        /*0a00*/ 	.word	0x00000050
        /*0a04*/ 	.short	0x010a
        /*0a06*/ 	.byte	0xff
	.zero		1


	//   ....[143]....
        /*0a08*/ 	.word	0x0000c3d0
        /*0a0c*/ 	.word	0x00000000
        /*0a10*/ 	.word	0x00000050
        /*0a14*/ 	.short	0x010a
        /*0a16*/ 	.byte	0xff
	.zero		1


	//   ....[144]....
        /*0a18*/ 	.word	0x0000c420
        /*0a1c*/ 	.word	0x00000000
        /*0a20*/ 	.word	0x00000050
        /*0a24*/ 	.short	0x010a
        /*0a26*/ 	.byte	0xff
	.zero		1


	//----- nvinfo : EIATTR_NUM_MBARRIERS
	.align		4
.L_48:
        /*0a28*/ 	.byte	0x03, 0x38
        /*0a2a*/ 	.short	0x0021


	//----- nvinfo : EIATTR_EXIT_INSTR_OFFSETS
	.align		4
        /*0a2c*/ 	.byte	0x04, 0x1c
        /*0a2e*/ 	.short	(.L_50 - .L_49)


	//   ....[0]....
.L_49:
        /*0a30*/ 	.word	0x00002860


	//   ....[1]....
        /*0a34*/ 	.word	0x00002d60


	//   ....[2]....
        /*0a38*/ 	.word	0x00002dc0


	//   ....[3]....
        /*0a3c*/ 	.word	0x00004020


	//   ....[4]....
        /*0a40*/ 	.word	0x00005080


	//   ....[5]....
        /*0a44*/ 	.word	0x000050c0


	//   ....[6]....
        /*0a48*/ 	.word	0x0000b7e0


	//----- nvinfo : EIATTR_MAX_THREADS
	.align		4
.L_50:
        /*0a4c*/ 	.byte	0x04, 0x05
        /*0a4e*/ 	.short	(.L_52 - .L_51)
.L_51:
        /*0a50*/ 	.word	0x00000100
        /*0a54*/ 	.word	0x00000001
        /*0a58*/ 	.word	0x00000001


	//----- nvinfo : EIATTR_CRS_STACK_SIZE
	.align		4
.L_52:
        /*0a5c*/ 	.byte	0x04, 0x1e
        /*0a5e*/ 	.short	(.L_54 - .L_53)
.L_53:
        /*0a60*/ 	.word	0x00000000


	//----- nvinfo : EIATTR_CBANK_PARAM_SIZE
	.align		4
.L_54:
        /*0a64*/ 	.byte	0x03, 0x19
        /*0a66*/ 	.short	0x0800


	//----- nvinfo : EIATTR_PARAM_CBANK
	.align		4
        /*0a68*/ 	.byte	0x04, 0x0a
        /*0a6a*/ 	.short	(.L_56 - .L_55)
	.align		4
.L_55:
        /*0a6c*/ 	.word	index@(.nv.constant0._ZN7cutlass13device_kernelINS_4gemm6kernel13GemmUniversalIN4cute5tupleIJiiiiEEENS1_10collective13CollectiveMmaINS1_35MainloopSm100TmaUmmaWarpSpecializedILi5ELi2ELi2ENS5_IJNS4_1CILi2EEENSA_ILi1EEESC_EEEEENS5_IJNSA_ILi256EEESF_NSA_ILi128EEEEEENS_12float_e4m3_tENS5_IJlSC_lEEESI_SJ_NS4_8TiledMMAINS4_8MMA_AtomIJNS4_10MMA_TraitsINS4_25SM100_MMA_F8F6F4_2x1SM_SSEJSI_SI_fSF_SF_NS4_17integral_constantINS4_4UMMA5MajorELSQ_0EEESR_NSO_INSP_7ScaleInELSS_0EEEST_EEEEEENS4_6LayoutINS5_IJSC_SC_SC_EEENS5_IJNSA_ILi0EEESY_SY_EEEEENS5_IJNS4_10UnderscoreES11_S11_EEEEENS4_18SM100_TMA_2SM_LOADENS4_14ComposedLayoutINS4_7SwizzleILi3ELi4ELi3EEENS4_18smem_ptr_flag_bitsILi8EEENSW_INS5_IJNSA_ILi8EEESG_EEENS5_IJSG_SC_EEEEEEEvNS4_8identityES14_S1E_vS1F_EENS_8epilogue10collective18CollectiveEpilogueINS1H_23Sm100TmaWarpSpecializedILi4ELi2ELi64ELb0ELb0EEEJNS5_IJSG_SF_SG_EEENS5_IJNSW_ISG_SC_EENSW_INSA_ILi64EEESC_EEEEESI_SJ_SI_SJ_NS1H_6fusion15FusionCallbacksIS1L_NS1R_17LinearCombinationISI_fSI_fLNS_15FloatRoundStyleE2EEES1M_S1Q_JEEENS4_5SM1004TMEM4LOAD26SM100_TMEM_LOAD_32dp32b64xENS4_13SM90_TMA_LOADENS15_INS16_ILi2ELi4ELi3EEES19_NSW_INS5_IJS1A_S1O_EEENS5_IJS1O_SC_EEEEEEENS4_39AutoVectorizingCopyWithAssumedAlignmentILi128EEENS4_14SM90_TMA_STOREES26_S28_S28_EEEvvEEEEvNT_6ParamsE)
        /*0a70*/ 	.short	0x0380
        /*0a72*/ 	.short	0x0800


	//----- nvinfo : EIATTR_SW_WAR
	.align		4
.L_56:
        /*0a74*/ 	.byte	0x04, 0x36
        /*0a76*/ 	.short	(.L_58 - .L_57)
.L_57:
        /*0a78*/ 	.word	0x00000008
.L_58:


//--------------------- .nv.callgraph             --------------------------
	.section	.nv.callgraph,"",@"SHT_CUDA_CALLGRAPH"
	.align	4
	.sectionentsize	8
	.align		4
        /*0000*/ 	.word	0x00000000
	.align		4
        /*0004*/ 	.word	0xffffffff
	.align		4
        /*0008*/ 	.word	index@(_ZN7cutlass13device_kernelINS_4gemm6kernel13GemmUniversalIN4cute5tupleIJiiiiEEENS1_10collective13CollectiveMmaINS1_35MainloopSm100TmaUmmaWarpSpecializedILi5ELi2ELi2ENS5_IJNS4_1CILi2EEENSA_ILi1EEESC_EEEEENS5_IJNSA_ILi256EEESF_NSA_ILi128EEEEEENS_12float_e4m3_tENS5_IJlSC_lEEESI_SJ_NS4_8TiledMMAINS4_8MMA_AtomIJNS4_10MMA_TraitsINS4_25SM100_MMA_F8F6F4_2x1SM_SSEJSI_SI_fSF_SF_NS4_17integral_constantINS4_4UMMA5MajorELSQ_0EEESR_NSO_INSP_7ScaleInELSS_0EEEST_EEEEEENS4_6LayoutINS5_IJSC_SC_SC_EEENS5_IJNSA_ILi0EEESY_SY_EEEEENS5_IJNS4_10UnderscoreES11_S11_EEEEENS4_18SM100_TMA_2SM_LOADENS4_14ComposedLayoutINS4_7SwizzleILi3ELi4ELi3EEENS4_18smem_ptr_flag_bitsILi8EEENSW_INS5_IJNSA_ILi8EEESG_EEENS5_IJSG_SC_EEEEEEEvNS4_8identityES14_S1E_vS1F_EENS_8epilogue10collective18CollectiveEpilogueINS1H_23Sm100TmaWarpSpecializedILi4ELi2ELi64ELb0ELb0EEEJNS5_IJSG_SF_SG_EEENS5_IJNSW_ISG_SC_EENSW_INSA_ILi64EEESC_EEEEESI_SJ_SI_SJ_NS1H_6fusion15FusionCallbacksIS1L_NS1R_17LinearCombinationISI_fSI_fLNS_15FloatRoundStyleE2EEES1M_S1Q_JEEENS4_5SM1004TMEM4LOAD26SM100_TMEM_LOAD_32dp32b64xENS4_13SM90_TMA_LOADENS15_INS16_ILi2ELi4ELi3EEES19_NSW_INS5_IJS1A_S1O_EEENS5_IJS1O_SC_EEEEEEENS4_39AutoVectorizingCopyWithAssumedAlignmentILi128EEENS4_14SM90_TMA_STOREES26_S28_S28_EEEvvEEEEvNT_6ParamsE)
	.align		4
        /*000c*/ 	.word	index@(__assertfail)
	.align		4
        /*0010*/ 	.word	0x00000000
	.align		4
        /*0014*/ 	.word	0xfffffffe
	.align		4
        /*0018*/ 	.word	0x00000000
	.align		4
        /*001c*/ 	.word	0xfffffffd
	.align		4
        /*0020*/ 	.word	0x00000000
	.align		4
        /*0024*/ 	.word	0xfffffffc


//--------------------- .nv.constant4             --------------------------
	.section	.nv.constant4,"a",@progbits
	.align	8
	.align		8
.nv.constant4:
        /*0000*/ 	.dword	__assertfail
	.align		8
        /*0008*/ 	.dword	__unnamed_1
	.align		8
        /*0010*/ 	.dword	__unnamed_2
	.align		8
        /*0018*/ 	.dword	__unnamed_3
	.align		8
        /*0020*/ 	.dword	_ZN40_INTERNAL_7edeb95e_4_k_cu_efb1fa53_254974cuda3std3__45__cpo5beginE
	.align		8
        /*0028*/ 	.dword	_ZN40_INTERNAL_7edeb95e_4_k_cu_efb1fa53_254974cuda3std3__45__cpo3endE
	.align		8
        /*0030*/ 	.dword	_ZN40_INTERNAL_7edeb95e_4_k_cu_efb1fa53_254974cuda3std3__45__cpo6cbeginE
	.align		8
        /*0038*/ 	.dword	_ZN40_INTERNAL_7edeb95e_4_k_cu_efb1fa53_254974cuda3std3__45__cpo4cendE
	.align		8
        /*0040*/ 	.dword	_ZN40_INTERNAL_7edeb95e_4_k_cu_efb1fa53_254974cuda3std3__442_GLOBAL__N__7edeb95e_4_k_cu_efb1fa53_254976ignoreE
	.align		8
        /*0048*/ 	.dword	_ZN40_INTERNAL_7edeb95e_4_k_cu_efb1fa53_254974cuda3std3__419piecewise_constructE
	.align		8
        /*0050*/ 	.dword	_ZN40_INTERNAL_7edeb95e_4_k_cu_efb1fa53_254974cuda3std3__48in_placeE
	.align		8
        /*0058*/ 	.dword	_ZN40_INTERNAL_7edeb95e_4_k_cu_efb1fa53_254974cuda3std6ranges3__45__cpo4swapE
	.align		8
        /*0060*/ 	.dword	_ZN40_INTERNAL_7edeb95e_4_k_cu_efb1fa53_254974cuda3std6ranges3__45__cpo9iter_moveE
	.align		8
        /*0068*/ 	.dword	_ZN40_INTERNAL_7edeb95e_4_k_cu_efb1fa53_254974cute7productE
	.align		8
        /*0070*/ 	.dword	_ZN40_INTERNAL_7edeb95e_4_k_cu_efb1fa53_254974cute1_E
	.align		8
        /*0078*/ 	.dword	$str$25
	.align		8
        /*0080*/ 	.dword	$str$26
	.align		8
        /*0088*/ 	.dword	$str$27
	.align		8
        /*0090*/ 	.dword	$str$28


//--------------------- .text._ZN7cutlass13device_kernelINS_4gemm6kernel13GemmUniversalIN4cute5tupleIJiiiiEEENS1_10collective13CollectiveMmaINS1_35MainloopSm100TmaUmmaWarpSpecializedILi5ELi2ELi2ENS5_IJNS4_1CILi2EEENSA_ILi1EEESC_EEEEENS5_IJNSA_ILi256EEESF_NSA_ILi128EEEEEENS_12float_e4m3_tENS5_IJlSC_lEEESI_SJ_NS4_8TiledMMAINS4_8MMA_AtomIJNS4_10MMA_TraitsINS4_25SM100_MMA_F8F6F4_2x1SM_SSEJSI_SI_fSF_SF_NS4_17integral_constantINS4_4UMMA5MajorELSQ_0EEESR_NSO_INSP_7ScaleInELSS_0EEEST_EEEEEENS4_6LayoutINS5_IJSC_SC_SC_EEENS5_IJNSA_ILi0EEESY_SY_EEEEENS5_IJNS4_10UnderscoreES11_S11_EEEEENS4_18SM100_TMA_2SM_LOADENS4_14ComposedLayoutINS4_7SwizzleILi3ELi4ELi3EEENS4_18smem_ptr_flag_bitsILi8EEENSW_INS5_IJNSA_ILi8EEESG_EEENS5_IJSG_SC_EEEEEEEvNS4_8identityES14_S1E_vS1F_EENS_8epilogue10collective18CollectiveEpilogueINS1H_23Sm100TmaWarpSpecializedILi4ELi2ELi64ELb0ELb0EEEJNS5_IJSG_SF_SG_EEENS5_IJNSW_ISG_SC_EENSW_INSA_ILi64EEESC_EEEEESI_SJ_SI_SJ_NS1H_6fusion15FusionCallbacksIS1L_NS1R_17LinearCombinationISI_fSI_fLNS_15FloatRoundStyleE2EEES1M_S1Q_JEEENS4_5SM1004TMEM4LOAD26SM100_TMEM_LOAD_32dp32b64xENS4_13SM90_TMA_LOADENS15_INS16_ILi2ELi4ELi3EEES19_NSW_INS5_IJS1A_S1O_EEENS5_IJS1O_SC_EEEEEEENS4_39AutoVectorizingCopyWithAssumedAlignmentILi128EEENS4_14SM90_TMA_STOREES26_S28_S28_EEEvvEEEEvNT_6ParamsE --------------------------
	.section	.text._ZN7cutlass13device_kernelINS_4gemm6kernel13GemmUniversalIN4cute5tupleIJiiiiEEENS1_10collective13CollectiveMmaINS1_35MainloopSm100TmaUmmaWarpSpecializedILi5ELi2ELi2ENS5_IJNS4_1CILi2EEENSA_ILi1EEESC_EEEEENS5_IJNSA_ILi256EEESF_NSA_ILi128EEEEEENS_12float_e4m3_tENS5_IJlSC_lEEESI_SJ_NS4_8TiledMMAINS4_8MMA_AtomIJNS4_10MMA_TraitsINS4_25SM100_MMA_F8F6F4_2x1SM_SSEJSI_SI_fSF_SF_NS4_17integral_constantINS4_4UMMA5MajorELSQ_0EEESR_NSO_INSP_7ScaleInELSS_0EEEST_EEEEEENS4_6LayoutINS5_IJSC_SC_SC_EEENS5_IJNSA_ILi0EEESY_SY_EEEEENS5_IJNS4_10UnderscoreES11_S11_EEEEENS4_18SM100_TMA_2SM_LOADENS4_14ComposedLayoutINS4_7SwizzleILi3ELi4ELi3EEENS4_18smem_ptr_flag_bitsILi8EEENSW_INS5_IJNSA_ILi8EEESG_EEENS5_IJSG_SC_EEEEEEEvNS4_8identityES14_S1E_vS1F_EENS_8epilogue10collective18CollectiveEpilogueINS1H_23Sm100TmaWarpSpecializedILi4ELi2ELi64ELb0ELb0EEEJNS5_IJSG_SF_SG_EEENS5_IJNSW_ISG_SC_EENSW_INSA_ILi64EEESC_EEEEESI_SJ_SI_SJ_NS1H_6fusion15FusionCallbacksIS1L_NS1R_17LinearCombinationISI_fSI_fLNS_15FloatRoundStyleE2EEES1M_S1Q_JEEENS4_5SM1004TMEM4LOAD26SM100_TMEM_LOAD_32dp32b64xENS4_13SM90_TMA_LOADENS15_INS16_ILi2ELi4ELi3EEES19_NSW_INS5_IJS1A_S1O_EEENS5_IJS1O_SC_EEEEEEENS4_39AutoVectorizingCopyWithAssumedAlignmentILi128EEENS4_14SM90_TMA_STOREES26_S28_S28_EEEvvEEEEvNT_6ParamsE,"ax",@progbits
	.align	128
.text._ZN7cutlass13device_kernelINS_4gemm6kernel13GemmUniversalIN4cute5tupleIJiiiiEEENS1_10collective13CollectiveMmaINS1_35MainloopSm100TmaUmmaWarpSpecializedILi5ELi2ELi2ENS5_IJNS4_1CILi2EEENSA_ILi1EEESC_EEEEENS5_IJNSA_ILi256EEESF_NSA_ILi128EEEEEENS_12float_e4m3_tENS5_IJlSC_lEEESI_SJ_NS4_8TiledMMAINS4_8MMA_AtomIJNS4_10MMA_TraitsINS4_25SM100_MMA_F8F6F4_2x1SM_SSEJSI_SI_fSF_SF_NS4_17integral_constantINS4_4UMMA5MajorELSQ_0EEESR_NSO_INSP_7ScaleInELSS_0EEEST_EEEEEENS4_6LayoutINS5_IJSC_SC_SC_EEENS5_IJNSA_ILi0EEESY_SY_EEEEENS5_IJNS4_10UnderscoreES11_S11_EEEEENS4_18SM100_TMA_2SM_LOADENS4_14ComposedLayoutINS4_7SwizzleILi3ELi4ELi3EEENS4_18smem_ptr_flag_bitsILi8EEENSW_INS5_IJNSA_ILi8EEESG_EEENS5_IJSG_SC_EEEEEEEvNS4_8identityES14_S1E_vS1F_EENS_8epilogue10collective18CollectiveEpilogueINS1H_23Sm100TmaWarpSpecializedILi4ELi2ELi64ELb0ELb0EEEJNS5_IJSG_SF_SG_EEENS5_IJNSW_ISG_SC_EENSW_INSA_ILi64EEESC_EEEEESI_SJ_SI_SJ_NS1H_6fusion15FusionCallbacksIS1L_NS1R_17LinearCombinationISI_fSI_fLNS_15FloatRoundStyleE2EEES1M_S1Q_JEEENS4_5SM1004TMEM4LOAD26SM100_TMEM_LOAD_32dp32b64xENS4_13SM90_TMA_LOADENS15_INS16_ILi2ELi4ELi3EEES19_NSW_INS5_IJS1A_S1O_EEENS5_IJS1O_SC_EEEEEEENS4_39AutoVectorizingCopyWithAssumedAlignmentILi128EEENS4_14SM90_TMA_STOREES26_S28_S28_EEEvvEEEEvNT_6ParamsE:
        .type           _ZN7cutlass13device_kernelINS_4gemm6kernel13GemmUniversalIN4cute5tupleIJiiiiEEENS1_10collective13CollectiveMmaINS1_35MainloopSm100TmaUmmaWarpSpecializedILi5ELi2ELi2ENS5_IJNS4_1CILi2EEENSA_ILi1EEESC_EEEEENS5_IJNSA_ILi256EEESF_NSA_ILi128EEEEEENS_12float_e4m3_tENS5_IJlSC_lEEESI_SJ_NS4_8TiledMMAINS4_8MMA_AtomIJNS4_10MMA_TraitsINS4_25SM100_MMA_F8F6F4_2x1SM_SSEJSI_SI_fSF_SF_NS4_17integral_constantINS4_4UMMA5MajorELSQ_0EEESR_NSO_INSP_7ScaleInELSS_0EEEST_EEEEEENS4_6LayoutINS5_IJSC_SC_SC_EEENS5_IJNSA_ILi0EEESY_SY_EEEEENS5_IJNS4_10UnderscoreES11_S11_EEEEENS4_18SM100_TMA_2SM_LOADENS4_14ComposedLayoutINS4_7SwizzleILi3ELi4ELi3EEENS4_18smem_ptr_flag_bitsILi8EEENSW_INS5_IJNSA_ILi8EEESG_EEENS5_IJSG_SC_EEEEEEEvNS4_8identityES14_S1E_vS1F_EENS_8epilogue10collective18CollectiveEpilogueINS1H_23Sm100TmaWarpSpecializedILi4ELi2ELi64ELb0ELb0EEEJNS5_IJSG_SF_SG_EEENS5_IJNSW_ISG_SC_EENSW_INSA_ILi64EEESC_EEEEESI_SJ_SI_SJ_NS1H_6fusion15FusionCallbacksIS1L_NS1R_17LinearCombinationISI_fSI_fLNS_15FloatRoundStyleE2EEES1M_S1Q_JEEENS4_5SM1004TMEM4LOAD26SM100_TMEM_LOAD_32dp32b64xENS4_13SM90_TMA_LOADENS15_INS16_ILi2ELi4ELi3EEES19_NSW_INS5_IJS1A_S1O_EEENS5_IJS1O_SC_EEEEEEENS4_39AutoVectorizingCopyWithAssumedAlignmentILi128EEENS4_14SM90_TMA_STOREES26_S28_S28_EEEvvEEEEvNT_6ParamsE,@function
        .size           _ZN7cutlass13device_kernelINS_4gemm6kernel13GemmUniversalIN4cute5tupleIJiiiiEEENS1_10collective13CollectiveMmaINS1_35MainloopSm100TmaUmmaWarpSpecializedILi5ELi2ELi2ENS5_IJNS4_1CILi2EEENSA_ILi1EEESC_EEEEENS5_IJNSA_ILi256EEESF_NSA_ILi128EEEEEENS_12float_e4m3_tENS5_IJlSC_lEEESI_SJ_NS4_8TiledMMAINS4_8MMA_AtomIJNS4_10MMA_TraitsINS4_25SM100_MMA_F8F6F4_2x1SM_SSEJSI_SI_fSF_SF_NS4_17integral_constantINS4_4UMMA5MajorELSQ_0EEESR_NSO_INSP_7ScaleInELSS_0EEEST_EEEEEENS4_6LayoutINS5_IJSC_SC_SC_EEENS5_IJNSA_ILi0EEESY_SY_EEEEENS5_IJNS4_10UnderscoreES11_S11_EEEEENS4_18SM100_TMA_2SM_LOADENS4_14ComposedLayoutINS4_7SwizzleILi3ELi4ELi3EEENS4_18smem_ptr_flag_bitsILi8EEENSW_INS5_IJNSA_ILi8EEESG_EEENS5_IJSG_SC_EEEEEEEvNS4_8identityES14_S1E_vS1F_EENS_8epilogue10collective18CollectiveEpilogueINS1H_23Sm100TmaWarpSpecializedILi4ELi2ELi64ELb0ELb0EEEJNS5_IJSG_SF_SG_EEENS5_IJNSW_ISG_SC_EENSW_INSA_ILi64EEESC_EEEEESI_SJ_SI_SJ_NS1H_6fusion15FusionCallbacksIS1L_NS1R_17LinearCombinationISI_fSI_fLNS_15FloatRoundStyleE2EEES1M_S1Q_JEEENS4_5SM1004TMEM4LOAD26SM100_TMEM_LOAD_32dp32b64xENS4_13SM90_TMA_LOADENS15_INS16_ILi2ELi4ELi3EEES19_NSW_INS5_IJS1A_S1O_EEENS5_IJS1O_SC_EEEEEEENS4_39AutoVectorizingCopyWithAssumedAlignmentILi128EEENS4_14SM90_TMA_STOREES26_S28_S28_EEEvvEEEEvNT_6ParamsE,(.L_x_191 - _ZN7cutlass13device_kernelINS_4gemm6kernel13GemmUniversalIN4cute5tupleIJiiiiEEENS1_10collective13CollectiveMmaINS1_35MainloopSm100TmaUmmaWarpSpecializedILi5ELi2ELi2ENS5_IJNS4_1CILi2EEENSA_ILi1EEESC_EEEEENS5_IJNSA_ILi256EEESF_NSA_ILi128EEEEEENS_12float_e4m3_tENS5_IJlSC_lEEESI_SJ_NS4_8TiledMMAINS4_8MMA_AtomIJNS4_10MMA_TraitsINS4_25SM100_MMA_F8F6F4_2x1SM_SSEJSI_SI_fSF_SF_NS4_17integral_constantINS4_4UMMA5MajorELSQ_0EEESR_NSO_INSP_7ScaleInELSS_0EEEST_EEEEEENS4_6LayoutINS5_IJSC_SC_SC_EEENS5_IJNSA_ILi0EEESY_SY_EEEEENS5_IJNS4_10UnderscoreES11_S11_EEEEENS4_18SM100_TMA_2SM_LOADENS4_14ComposedLayoutINS4_7SwizzleILi3ELi4ELi3EEENS4_18smem_ptr_flag_bitsILi8EEENSW_INS5_IJNSA_ILi8EEESG_EEENS5_IJSG_SC_EEEEEEEvNS4_8identityES14_S1E_vS1F_EENS_8epilogue10collective18CollectiveEpilogueINS1H_23Sm100TmaWarpSpecializedILi4ELi2ELi64ELb0ELb0EEEJNS5_IJSG_SF_SG_EEENS5_IJNSW_ISG_SC_EENSW_INSA_ILi64EEESC_EEEEESI_SJ_SI_SJ_NS1H_6fusion15FusionCallbacksIS1L_NS1R_17LinearCombinationISI_fSI_fLNS_15FloatRoundStyleE2EEES1M_S1Q_JEEENS4_5SM1004TMEM4LOAD26SM100_TMEM_LOAD_32dp32b64xENS4_13SM90_TMA_LOADENS15_INS16_ILi2ELi4ELi3EEES19_NSW_INS5_IJS1A_S1O_EEENS5_IJS1O_SC_EEEEEEENS4_39AutoVectorizingCopyWithAssumedAlignmentILi128EEENS4_14SM90_TMA_STOREES26_S28_S28_EEEvvEEEEvNT_6ParamsE)
        .other          _ZN7cutlass13device_kernelINS_4gemm6kernel13GemmUniversalIN4cute5tupleIJiiiiEEENS1_10collective13CollectiveMmaINS1_35MainloopSm100TmaUmmaWarpSpecializedILi5ELi2ELi2ENS5_IJNS4_1CILi2EEENSA_ILi1EEESC_EEEEENS5_IJNSA_ILi256EEESF_NSA_ILi128EEEEEENS_12float_e4m3_tENS5_IJlSC_lEEESI_SJ_NS4_8TiledMMAINS4_8MMA_AtomIJNS4_10MMA_TraitsINS4_25SM100_MMA_F8F6F4_2x1SM_SSEJSI_SI_fSF_SF_NS4_17integral_constantINS4_4UMMA5MajorELSQ_0EEESR_NSO_INSP_7ScaleInELSS_0EEEST_EEEEEENS4_6LayoutINS5_IJSC_SC_SC_EEENS5_IJNSA_ILi0EEESY_SY_EEEEENS5_IJNS4_10UnderscoreES11_S11_EEEEENS4_18SM100_TMA_2SM_LOADENS4_14ComposedLayoutINS4_7SwizzleILi3ELi4ELi3EEENS4_18smem_ptr_flag_bitsILi8EEENSW_INS5_IJNSA_ILi8EEESG_EEENS5_IJSG_SC_EEEEEEEvNS4_8identityES14_S1E_vS1F_EENS_8epilogue10collective18CollectiveEpilogueINS1H_23Sm100TmaWarpSpecializedILi4ELi2ELi64ELb0ELb0EEEJNS5_IJSG_SF_SG_EEENS5_IJNSW_ISG_SC_EENSW_INSA_ILi64EEESC_EEEEESI_SJ_SI_SJ_NS1H_6fusion15FusionCallbacksIS1L_NS1R_17LinearCombinationISI_fSI_fLNS_15FloatRoundStyleE2EEES1M_S1Q_JEEENS4_5SM1004TMEM4LOAD26SM100_TMEM_LOAD_32dp32b64xENS4_13SM90_TMA_LOADENS15_INS16_ILi2ELi4ELi3EEES19_NSW_INS5_IJS1A_S1O_EEENS5_IJS1O_SC_EEEEEEENS4_39AutoVectorizingCopyWithAssumedAlignmentILi128EEENS4_14SM90_TMA_STOREES26_S28_S28_EEEvvEEEEvNT_6ParamsE,@"STO_CUDA_ENTRY STV_DEFAULT"
_ZN7cutlass13device_kernelINS_4gemm6kernel13GemmUniversalIN4cute5tupleIJiiiiEEENS1_10collective13CollectiveMmaINS1_35MainloopSm100TmaUmmaWarpSpecializedILi5ELi2ELi2ENS5_IJNS4_1CILi2EEENSA_ILi1EEESC_EEEEENS5_IJNSA_ILi256EEESF_NSA_ILi128EEEEEENS_12float_e4m3_tENS5_IJlSC_lEEESI_SJ_NS4_8TiledMMAINS4_8MMA_AtomIJNS4_10MMA_TraitsINS4_25SM100_MMA_F8F6F4_2x1SM_SSEJSI_SI_fSF_SF_NS4_17integral_constantINS4_4UMMA5MajorELSQ_0EEESR_NSO_INSP_7ScaleInELSS_0EEEST_EEEEEENS4_6LayoutINS5_IJSC_SC_SC_EEENS5_IJNSA_ILi0EEESY_SY_EEEEENS5_IJNS4_10UnderscoreES11_S11_EEEEENS4_18SM100_TMA_2SM_LOADENS4_14ComposedLayoutINS4_7SwizzleILi3ELi4ELi3EEENS4_18smem_ptr_flag_bitsILi8EEENSW_INS5_IJNSA_ILi8EEESG_EEENS5_IJSG_SC_EEEEEEEvNS4_8identityES14_S1E_vS1F_EENS_8epilogue10collective18CollectiveEpilogueINS1H_23Sm100TmaWarpSpecializedILi4ELi2ELi64ELb0ELb0EEEJNS5_IJSG_SF_SG_EEENS5_IJNSW_ISG_SC_EENSW_INSA_ILi64EEESC_EEEEESI_SJ_SI_SJ_NS1H_6fusion15FusionCallbacksIS1L_NS1R_17LinearCombinationISI_fSI_fLNS_15FloatRoundStyleE2EEES1M_S1Q_JEEENS4_5SM1004TMEM4LOAD26SM100_TMEM_LOAD_32dp32b64xENS4_13SM90_TMA_LOADENS15_INS16_ILi2ELi4ELi3EEES19_NSW_INS5_IJS1A_S1O_EEENS5_IJS1O_SC_EEEEEEENS4_39AutoVectorizingCopyWithAssumedAlignmentILi128EEENS4_14SM90_TMA_STOREES26_S28_S28_EEEvvEEEEvNT_6ParamsE:
[----:B------:R-:W1:Y:S01]  /*0000*/  LDC R1, c[0x0][0x37c] ;  /* 0x0000df00ff017b82 */ /* 0x000e620000000800 */
[----:B------:R-:W2:Y:S01]  /*0010*/  S2R R185, SR_TID.X ;  /* 0x0000000000b97919 */ /* 0x000ea20000002100 */
[----:B------:R-:W3:Y:S06]  /*0020*/  LDCU.64 UR6, c[0x0][0x890] ;  /* 0x00011200ff0677ac */ /* 0x000eec0008000a00 */
[----:B------:R-:W4:Y:S01]  /*0030*/  S2UR UR37, SR_CgaCtaId ;  /* 0x00000000002579c3 */ /* 0x000f220000008800 */
[----:B------:R-:W-:Y:S02]  /*0040*/  PRMT R171, RZ, 0x7610, R171 ;  /* 0x00007610ffab7816 */ /* 0x000fe400000000ab */
[----:B------:R-:W-:Y:S01]  /*0050*/  ELECT P1, URZ, PT ;  /* 0x0000000000ff782f */ /* 0x000fe20003820000 */
[----:B------:R-:W1:Y:S01]  /*0060*/  LDCU.64 UR46, c[0x0][0x358] ;  /* 0x00006b00ff2e77ac */ /* 0x000e620008000a00 */
[----:B---3--:R-:W-:-:S04]  /*0070*/  UISETP.NE.U32.AND UP0, UPT, UR6, URZ, UPT ;  /* 0x000000ff0600728c */ /* 0x008fc8000bf05070 */
[----:B------:R-:W-:Y:S02]  /*0080*/  UISETP.NE.AND.EX UP0, UPT, UR7, URZ, UPT, UP0 ;  /* 0x000000ff0700728c */ /* 0x000fe4000bf05300 */
[----:B----4-:R-:W-:Y:S02]  /*0090*/  ULOP3.LUT UR5, UR37, 0x1, URZ, 0xc0, !UPT ;  /* 0x0000000125057892 */ /* 0x010fe4000f8ec0ff */
[----:B------:R-:W-:Y:S01]  /*00a0*/  ULOP3.LUT UR4, UR37, 0x1, URZ, 0x3c, !UPT ;  /* 0x0000000125047892 */ /* 0x000fe2000f8e3cff */
[----:B--2---:R-:W-:-:S05]  /*00b0*/  SHF.R.U32.HI R173, RZ, 0x5, R185 ;  /* 0x00000005ffad7819 */ /* 0x004fca00000116b9 */
[----:B------:R-:W2:Y:S02]  /*00c0*/  SHFL.IDX PT, R0, R173, RZ, 0x1f ;  /* 0x00001fffad007589 */ /* 0x000ea400000e0000 */
[----:B--2---:R-:W-:Y:S01]  /*00d0*/  R2UR UR10, R0 ;  /* 0x00000000000a72ca */ /* 0x004fe200000e0000 */
[----:B-1----:R-:W-:-:S14]  /*00e0*/  BRA.U UP0, `(.L_x_0) ;  /* 0x00000001002c7547 */ /* 0x002fdc000b800000 */
[----:B------:R-:W1:Y:S02]  /*00f0*/  LDCU.64 UR8, c[0x0][0x888] ;  /* 0x00011100ff0877ac */ /* 0x000e640008000a00 */
[----:B-1----:R-:W-:-:S04]  /*0100*/  UISETP.NE.U32.AND UP0, UPT, UR8, URZ, UPT ;  /* 0x000000ff0800728c */ /* 0x002fc8000bf05070 */
[----:B------:R-:W-:-:S09]  /*0110*/  UISETP.NE.AND.EX UP0, UPT, UR9, URZ, UPT, UP0 ;  /* 0x000000ff0900728c */ /* 0x000fd2000bf05300 */
[----:B------:R-:W-:Y:S05]  /*0120*/  BRA.U !UP0, `(.L_x_1) ;  /* 0x0000000108107547 */ /* 0x000fea000b800000 */
[----:B------:R-:W1:Y:S02]  /*0130*/  LDC.64 R2, c[0x0][0x888] ;  /* 0x00022200ff027b82 */ /* 0x000e640000000a00 */
[----:B-1----:R1:W5:Y:S01]  /*0140*/  LDG.E R81, desc[UR46][R2.64] ;  /* 0x0000002e02517981 */ /* 0x002362000c1e1900 */
[----:B------:R-:W-:Y:S01]  /*0150*/  HFMA2 R171, -RZ, RZ, 0, 5.9604644775390625e-08 ;  /* 0x00000001ffab7431 */ /* 0x000fe200000001ff */
[----:B------:R-:W-:Y:S05]  /*0160*/  BRA `(.L_x_0) ;  /* 0x00000000000c7947 */ /* 0x000fea0003800000 */
.L_x_1:
[----:B------:R-:W1:Y:S01]  /*0170*/  LDCU UR8, c[0x0][0x880] ;  /* 0x00011000ff0877ac */ /* 0x000e620008000800 */
[----:B------:R-:W-:Y:S01]  /*0180*/  HFMA2 R171, -RZ, RZ, 0, 5.9604644775390625e-08 ;  /* 0x00000001ffab7431 */ /* 0x000fe200000001ff */
[----:B-1----:R-:W-:-:S07]  /*0190*/  MOV R81, UR8 ;  /* 0x0000000800517c02 */ /* 0x002fce0008000f00 */
.L_x_0:
[----:B------:R-:W2:Y:S02]  /*01a0*/  LDCU.64 UR8, c[0x0][0x8b0] ;  /* 0x00011600ff0877ac */ /* 0x000ea40008000a00 */
[----:B--2---:R-:W-:-:S04]  /*01b0*/  UISETP.NE.U32.AND UP0, UPT, UR8, URZ, UPT ;  /* 0x000000ff0800728c */ /* 0x004fc8000bf05070 */
[----:B------:R-:W-:-:S09]  /*01c0*/  UISETP.NE.AND.EX UP0, UPT, UR9, URZ, UPT, UP0 ;  /* 0x000000ff0900728c */ /* 0x000fd2000bf05300 */
[----:B------:R-:W-:Y:S05]  /*01d0*/  BRA.U UP0, `(.L_x_2) ;  /* 0x0000000100247547 */ /* 0x000fea000b800000 */
[----:B------:R-:W2:Y:S02]  /*01e0*/  LDCU.64 UR8, c[0x0][0x8a8] ;  /* 0x00011500ff0877ac */ /* 0x000ea40008000a00 */
[----:B--2---:R-:W-:-:S04]  /*01f0*/  UISETP.NE.U32.AND UP0, UPT, UR8, URZ, UPT ;  /* 0x000000ff0800728c */ /* 0x004fc8000bf05070 */
[----:B------:R-:W-:-:S09]  /*0200*/  UISETP.NE.AND.EX UP0, UPT, UR9, URZ, UPT, UP0 ;  /* 0x000000ff0900728c */ /* 0x000fd2000bf05300 */
[----:B------:R-:W-:Y:S05]  /*0210*/  BRA.U !UP0, `(.L_x_3) ;  /* 0x00000001080c7547 */ /* 0x000fea000b800000 */
[----:B------:R-:W2:Y:S02]  /*0220*/  LDC.64 R78, c[0x0][0x8a8] ;  /* 0x00022a00ff4e7b82 */ /* 0x000ea40000000a00 */
[----:B--2---:R2:W5:Y:S01]  /*0230*/  LDG.E R78, desc[UR46][R78.64] ;  /* 0x0000002e4e4e7981 */ /* 0x004562000c1e1900 */
[----:B------:R-:W-:Y:S05]  /*0240*/  BRA `(.L_x_2) ;  /* 0x0000000000087947 */ /* 0x000fea0003800000 */
.L_x_3:
[----:B------:R-:W2:Y:S02]  /*0250*/  LDCU UR8, c[0x0][0x8a0] ;  /* 0x00011400ff0877ac */ /* 0x000ea40008000800 */
[----:B--2---:R-:W-:Y:S02]  /*0260*/  MOV R78, UR8 ;  /* 0x00000008004e7c02 */ /* 0x004fe40008000f00 */
.L_x_2:
[----:B------:R-:W-:Y:S01]  /*0270*/  IMAD.U32 R0, RZ, RZ, UR10 ;  /* 0x0000000aff007e24 */ /* 0x000fe2000f8e00ff */
[----:B------:R-:W-:Y:S04]  /*0280*/  BSSY.RECONVERGENT B0, `(.L_x_4) ;  /* 0x000000c000007945 */ /* 0x000fe80003800200 */
[C---:B------:R-:W-:Y:S02]  /*0290*/  ISETP.NE.OR P2, PT, R0.reuse, 0x1, !P1 ;  /* 0x000000010000780c */ /* 0x040fe40004f45670 */
[----:B------:R-:W-:-:S11]  /*02a0*/  ISETP.NE.OR P0, PT, R0, 0x3, !P1 ;  /* 0x000000030000780c */ /* 0x000fd60004f05670 */
[----:B------:R-:W-:Y:S05]  /*02b0*/  @P2 BRA `(.L_x_5) ;  /* 0x0000000000202947 */ /* 0x000fea0003800000 */
[----:B------:R-:W3:Y:S02]  /*02c0*/  LDCU.64 UR8, c[0x0][0x348] ;  /* 0x00006900ff0877ac */ /* 0x000ee40008000a00 */
[----:B---3--:R-:W-:Y:S02]  /*02d0*/  UIADD3 UR12, UP1, UPT, UR8, 0x80, URZ ;  /* 0x00000080080c7890 */ /* 0x008fe4000ff3e0ff */
[----:B------:R-:W-:Y:S02]  /*02e0*/  UIADD3 UR8, UP0, UPT, UR8, 0x180, URZ ;  /* 0x0000018008087890 */ /* 0x000fe4000ff1e0ff */
[----:B------:R-:W-:Y:S02]  /*02f0*/  UIADD3.X UR13, UPT, UPT, URZ, UR9, URZ, UP1, !UPT ;  /* 0x00000009ff0d7290 */ /* 0x000fe40008ffe4ff */
[----:B------:R-:W-:-:S07]  /*0300*/  UIADD3.X UR9, UPT, UPT, URZ, UR9, URZ, UP0, !UPT ;  /* 0x00000009ff097290 */ /* 0x000fce00087fe4ff */
[----:B------:R3:W-:Y:S02]  /*0310*/  UTMACCTL.PF [UR12] ;  /* 0x000000000c0079b9 */ /* 0x0007e40008040000 */
[----:B------:R3:W-:Y:S02]  /*0320*/  UTMACCTL.PF [UR8] ;  /* 0x00000000080079b9 */ /* 0x0007e40008040000 */
[----:B---3--:R-:W-:Y:S01]  /*0330*/  NOP ;  /* 0x0000000000007918 */ /* 0x008fe20000000000 */
.L_x_5:
[----:B------:R-:W-:Y:S05]  /*0340*/  BSYNC.RECONVERGENT B0 ;  /* 0x0000000000007941 */ /* 0x000fea0003800200 */
.L_x_4:
[----:B------:R-:W-:Y:S04]  /*0350*/  BSSY.RECONVERGENT B0, `(.L_x_6) ;  /* 0x000000a000007945 */ /* 0x000fe80003800200 */
        /* <DEDUP_REMOVED lines=9> */
.L_x_7:
[----:B------:R-:W-:Y:S05]  /*03f0*/  BSYNC.RECONVERGENT B0 ;  /* 0x0000000000007941 */ /* 0x000fea0003800200 */
.L_x_6:
[----:B------:R-:W3:Y:S01]  /*0400*/  LDCU.64 UR8, c[0x0][0x888] ;  /* 0x00011100ff0877ac */ /* 0x000ee20008000a00 */
[----:B------:R-:W-:Y:S02]  /*0410*/  UISETP.EQ.U32.AND UP1, UPT, UR6, URZ, UPT ;  /* 0x000000ff0600728c */ /* 0x000fe4000bf22070 */
[----:B------:R-:W-:Y:S02]  /*0420*/  UPLOP3.LUT UP5, UPT, UPT, UPT, UPT, 0x80, 0x8 ;  /* 0x000000000008789c */ /* 0x000fe40003faf070 */
[----:B---3--:R-:W-:-:S04]  /*0430*/  UISETP.NE.U32.AND UP0, UPT, UR8, URZ, UPT ;  /* 0x000000ff0800728c */ /* 0x008fc8000bf05070 */
[----:B------:R-:W-:-:S04]  /*0440*/  UISETP.NE.AND.EX UP0, UPT, UR9, URZ, UPT, UP0 ;  /* 0x000000ff0900728c */ /* 0x000fc8000bf05300 */
[----:B------:R-:W-:-:S04]  /*0450*/  UISETP.EQ.OR.EX UP2, UPT, UR7, URZ, !UP0, UP1 ;  /* 0x000000ff0700728c */ /* 0x000fc8000c742710 */
[----:B------:R-:W-:-:S05]  /*0460*/  UP2UR UR50, UPR, URZ, 0x4 ;  /* 0x00000004ff327883 */ /* 0x000fca0008000000 */
[----:B------:R-:W-:Y:S07]  /*0470*/  BRA.U !UP2, `(.L_x_8) ;  /* 0x000000010a207547 */ /* 0x000fee000b800000 */
[----:B------:R-:W-:Y:S01]  /*0480*/  UISETP.NE.U32.AND UP2, UPT, UR6, URZ, UPT ;  /* 0x000000ff0600728c */ /* 0x000fe2000bf45070 */
[----:B-----5:R-:W-:Y:S01]  /*0490*/  FSETP.NEU.AND P0, PT, R81, RZ, PT ;  /* 0x000000ff5100720b */ /* 0x020fe20003f0d000 */
[----:B------:R-:W-:Y:S02]  /*04a0*/  USEL UR6, URZ, 0xffffffff, UP0 ;  /* 0xffffffffff067887 */ /* 0x000fe40008000000 */
[----:B------:R-:W-:-:S10]  /*04b0*/  UISETP.NE.AND.EX UP2, UPT, UR7, URZ, UPT, UP2 ;  /* 0x000000ff0700728c */ /* 0x000fd4000bf45320 */
[----:B------:R-:W-:Y:S01]  /*04c0*/  VOTEU.ANY UP1, P0 ;  /* 0x0000000000ff7886 */ /* 0x000fe20000020100 */
[----:B------:R-:W-:-:S04]  /*04d0*/  @!UP2 USEL UR6, URZ, 0xffffffff, UP1 ;  /* 0xffffffffff06a887 */ /* 0x000fc80008800000 */
[----:B------:R-:W-:-:S04]  /*04e0*/  ULOP3.LUT UR6, UR6, 0x1, URZ, 0xc0, !UPT ;  /* 0x0000000106067892 */ /* 0x000fc8000f8ec0ff */
[----:B------:R-:W-:-:S11]  /*04f0*/  UISETP.NE.U32.AND UP5, UPT, UR6, 0x1, UPT ;  /* 0x000000010600788c */ /* 0x000fd6000bfa5070 */
.L_x_8:
[----:B------:R-:W3:Y:S01]  /*0500*/  SHFL.IDX PT, R0, R173, RZ, 0x1f ;  /* 0x00001fffad007589 */ /* 0x000ee200000e0000 */
[----:B------:R-:W-:-:S04]  /*0510*/  UISETP.NE.AND UP1, UPT, UR10, 0x2, UPT ;  /* 0x000000020a00788c */ /* 0x000fc8000bf25270 */
[----:B------:R-:W-:Y:S02]  /*0520*/  UISETP.EQ.AND UP2, UPT, UR5, URZ, !UP1 ;  /* 0x000000ff0500728c */ /* 0x000fe4000cf42270 */
[----:B------:R-:W-:-:S04]  /*0530*/  USEL UR6, URZ, 0x1, UP1 ;  /* 0x00000001ff067887 */ /* 0x000fc80008800000 */
[----:B------:R-:W-:Y:S02]  /*0540*/  PLOP3.LUT P5, PT, P1, PT, UP2, 0x80, 0x8 ;  /* 0x000000000008781c */ /* 0x000fe40000faf028 */
[----:B---3--:R-:W-:-:S13]  /*0550*/  ISETP.NE.AND P0, PT, R0, RZ, PT ;  /* 0x000000ff0000720c */ /* 0x008fda0003f05270 */
[----:B------:R-:W-:Y:S05]  /*0560*/  @P0 BRA `(.L_x_9) ;  /* 0x00000000004c0947 */ /* 0x000fea0003800000 */
[----:B------:R-:W-:Y:S01]  /*0570*/  UMOV UR8, 0x400 ;  /* 0x0000040000087882 */ /* 0x000fe20000000000 */
[----:B------:R-:W-:Y:S01]  /*0580*/  UMOV UR7, 0x1 ;  /* 0x0000000100077882 */ /* 0x000fe20000000000 */
[----:B------:R-:W-:Y:S02]  /*0590*/  ULEA UR8, UR37, UR8, 0x18 ;  /* 0x0000000825087291 */ /* 0x000fe4000f8ec0ff */
[----:B------:R-:W-:-:S04]  /*05a0*/  UIADD3 UR12, UPT, UPT, -UR7, 0x100000, URZ ;  /* 0x00100000070c7890 */ /* 0x000fc8000fffe1ff */
[----:B------:R-:W-:Y:S02]  /*05b0*/  USHF.L.U32 UR13, UR12, 0xb, URZ ;  /* 0x0000000b0c0d7899 */ /* 0x000fe400080006ff */
[----:B------:R-:W-:Y:S01]  /*05c0*/  USHF.L.U32 UR12, UR12, 0x1, URZ ;  /* 0x000000010c0c7899 */ /* 0x000fe200080006ff */
[----:B------:R-:W-:Y:S01]  /*05d0*/  ELECT P0, URZ, PT ;  /* 0x0000000000ff782f */ /* 0x000fe20003800000 */
[----:B------:R-:W3:Y:S10]  /*05e0*/  FENCE.VIEW.ASYNC.S ;  /* 0x00000000000073c6 */ /* 0x000ef40000000000 */
[----:B---3--:R3:W4:Y:S01]  /*05f0*/  SYNCS.EXCH.64 URZ, [UR8], UR12 ;  /* 0x0000000c08ff75b2 */ /* 0x0087220008000100 */
[----:B------:R3:W1:Y:S01]  /*0600*/  SYNCS.EXCH.64 URZ, [UR8+0x28], UR12 ;  /* 0x0000280c08ff75b2 */ /* 0x0006620008000100 */
        /* <DEDUP_REMOVED lines=8> */
[----:B------:R-:W-:Y:S01]  /*0690*/  NOP ;  /* 0x0000000000007918 */ /* 0x000fe20000000000 */
.L_x_9:
[----:B------:R-:W2:Y:S01]  /*06a0*/  SHFL.IDX PT, R0, R173, RZ, 0x1f ;  /* 0x00001fffad007589 */ /* 0x000ea200000e0000 */
[----:B------:R-:W-:Y:S01]  /*06b0*/  NOP ;  /* 0x0000000000007918 */ /* 0x000fe20000000000 */
[----:B--2---:R-:W-:-:S13]  /*06c0*/  ISETP.NE.AND P0, PT, R0, 0x1, PT ;  /* 0x000000010000780c */ /* 0x004fda0003f05270 */
[----:B------:R-:W-:Y:S05]  /*06d0*/  @P0 BRA `(.L_x_10) ;  /* 0x0000000000540947 */ /* 0x000fea0003800000 */
[----:B------:R-:W-:Y:S01]  /*06e0*/  UMOV UR9, 0x400 ;  /* 0x0000040000097882 */ /* 0x000fe20000000000 */
[----:B---3--:R-:W-:Y:S01]  /*06f0*/  UMOV UR8, 0x20 ;  /* 0x0000002000087882 */ /* 0x008fe20000000000 */
[----:B------:R-:W-:Y:S01]  /*0700*/  UMOV UR7, 0x80 ;  /* 0x0000008000077882 */ /* 0x000fe20000000000 */
[----:B------:R-:W-:Y:S02]  /*0710*/  ULEA UR9, UR37, UR9, 0x18 ;  /* 0x0000000925097291 */ /* 0x000fe4000f8ec0ff */
[----:B------:R-:W-:-:S04]  /*0720*/  UIADD3 UR12, UPT, UPT, -UR8, 0x100000, URZ ;  /* 0x00100000080c7890 */ /* 0x000fc8000fffe1ff */
[----:B------:R-:W-:Y:S02]  /*0730*/  USHF.L.U32 UR13, UR12, 0xb, URZ ;  /* 0x0000000b0c0d7899 */ /* 0x000fe400080006ff */
[----:B------:R-:W-:Y:S02]  /*0740*/  USHF.L.U32 UR12, UR12, 0x1, URZ ;  /* 0x000000010c0c7899 */ /* 0x000fe400080006ff */
[----:B------:R-:W-:-:S04]  /*0750*/  UIADD3 UR14, UPT, UPT, -UR7, 0x100000, URZ ;  /* 0x00100000070e7890 */ /* 0x000fc8000fffe1ff */
[----:B------:R-:W-:Y:S02]  /*0760*/  USHF.L.U32 UR15, UR14, 0xb, URZ ;  /* 0x0000000b0e0f7899 */ /* 0x000fe400080006ff */
[----:B------:R-:W-:Y:S01]  /*0770*/  USHF.L.U32 UR14, UR14, 0x1, URZ ;  /* 0x000000010e0e7899 */ /* 0x000fe200080006ff */
[----:B------:R-:W-:Y:S01]  /*0780*/  ELECT P0, URZ, PT ;  /* 0x0000000000ff782f */ /* 0x000fe20003800000 */
[----:B------:R-:W2:Y:S02]  /*0790*/  FENCE.VIEW.ASYNC.S ;  /* 0x00000000000073c6 */ /* 0x000ea40000000000 */
[----:B--2---:R2:W3:Y:S08]  /*07a0*/  SYNCS.EXCH.64 URZ, [UR9+0x50], UR12 ;  /* 0x0000500c09ff75b2 */ /* 0x0044f00008000100 */
        /* <DEDUP_REMOVED lines=8> */
.L_x_10:
[----:B------:R-:W4:Y:S01]  /*0830*/  SHFL.IDX PT, R0, R173, RZ, 0x1f ;  /* 0x00001fffad007589 */ /* 0x000f2200000e0000 */
[----:B------:R-:W-:Y:S01]  /*0840*/  NOP ;  /* 0x0000000000007918 */ /* 0x000fe20000000000 */
[----:B----4-:R-:W-:-:S13]  /*0850*/  ISETP.NE.AND P0, PT, R0, 0x3, PT ;  /* 0x000000030000780c */ /* 0x010fda0003f05270 */
[----:B------:R-:W-:Y:S05]  /*0860*/  @P0 BRA `(.L_x_11) ;  /* 0x00000000002c0947 */ /* 0x000fea0003800000 */
[----:B---3--:R-:W-:Y:S01]  /*0870*/  UMOV UR8, 0x400 ;  /* 0x0000040000087882 */ /* 0x008fe20000000000 */
[----:B------:R-:W-:Y:S01]  /*0880*/  UMOV UR7, 0x20 ;  /* 0x0000002000077882 */ /* 0x000fe20000000000 */
[----:B------:R-:W-:Y:S02]  /*0890*/  ULEA UR8, UR37, UR8, 0x18 ;  /* 0x0000000825087291 */ /* 0x000fe4000f8ec0ff */
[----:B--2---:R-:W-:-:S04]  /*08a0*/  UIADD3 UR12, UPT, UPT, -UR7, 0x100000, URZ ;  /* 0x00100000070c7890 */ /* 0x004fc8000fffe1ff */
[----:B------:R-:W-:Y:S02]  /*08b0*/  USHF.L.U32 UR13, UR12, 0xb, URZ ;  /* 0x0000000b0c0d7899 */ /* 0x000fe400080006ff */
[----:B------:R-:W-:Y:S01]  /*08c0*/  USHF.L.U32 UR12, UR12, 0x1, URZ ;  /* 0x000000010c0c7899 */ /* 0x000fe200080006ff */
[----:B------:R-:W-:Y:S01]  /*08d0*/  ELECT P0, URZ, PT ;  /* 0x0000000000ff782f */ /* 0x000fe20003800000 */
[----:B------:R-:W2:Y:S10]  /*08e0*/  FENCE.VIEW.ASYNC.S ;  /* 0x00000000000073c6 */ /* 0x000eb40000000000 */
[----:B--2---:R4:W2:Y:S01]  /*08f0*/  SYNCS.EXCH.64 URZ, [UR8+0x90], UR12 ;  /* 0x0000900c08ff75b2 */ /* 0x0048a20008000100 */
[----:B------:R4:W3:Y:S02]  /*0900*/  SYNCS.EXCH.64 URZ, [UR8+0x98], UR12 ;  /* 0x0000980c08ff75b2 */ /* 0x0008e40008000100 */
[----:B----4-:R-:W-:Y:S01]  /*0910*/  NOP ;  /* 0x0000000000007918 */ /* 0x010fe20000000000 */
.L_x_11:
[----:B------:R-:W4:Y:S01]  /*0920*/  SHFL.IDX PT, R0, R173, RZ, 0x1f ;  /* 0x00001fffad007589 */ /* 0x000f2200000e0000 */
[----:B------:R-:W-:Y:S01]  /*0930*/  NOP ;  /* 0x0000000000007918 */ /* 0x000fe20000000000 */
[----:B----4-:R-:W-:-:S13]  /*0940*/  ISETP.NE.AND P0, PT, R0, 0x4, PT ;  /* 0x000000040000780c */ /* 0x010fda0003f05270 */
[----:B------:R-:W-:Y:S05]  /*0950*/  @P0 BRA `(.L_x_12) ;  /* 0x0000000000480947 */ /* 0x000fea0003800000 */
[----:B--2---:R-:W-:Y:S01]  /*0960*/  UMOV UR9, 0x1e0 ;  /* 0x000001e000097882 */ /* 0x004fe20000000000 */
[----:B---3--:R-:W-:Y:S01]  /*0970*/  UMOV UR8, 0x400 ;  /* 0x0000040000087882 */ /* 0x008fe20000000000 */
[----:B------:R-:W-:Y:S01]  /*0980*/  USEL UR9, UR9, 0x1a0, UP5 ;  /* 0x000001a009097887 */ /* 0x000fe2000a800000 */
        /* <DEDUP_REMOVED lines=10> */
[----:B--2---:R4:W2:Y:S08]  /*0a30*/  SYNCS.EXCH.64 URZ, [UR8+0xa0], UR12 ;  /* 0x0000a00c08ff75b2 */ /* 0x0048b00008000100 */
[----:B------:R4:W3:Y:S01]  /*0a40*/  SYNCS.EXCH.64 URZ, [UR8+0xb0], UR14 ;  /* 0x0000b00e08ff75b2 */ /* 0x0008e20008000100 */
[----:B------:R4:W1:Y:S01]  /*0a50*/  SYNCS.EXCH.64 URZ, [UR8+0xa8], UR12 ;  /* 0x0000a80c08ff75b2 */ /* 0x0008620008000100 */
[----:B------:R4:W1:Y:S02]  /*0a60*/  SYNCS.EXCH.64 URZ, [UR8+0xb8], UR14 ;  /* 0x0000b80e08ff75b2 */ /* 0x0008640008000100 */
[----:B----4-:R-:W-:Y:S01]  /*0a70*/  NOP ;  /* 0x0000000000007918 */ /* 0x010fe20000000000 */
.L_x_12:
[----:B------:R-:W4:Y:S01]  /*0a80*/  SHFL.IDX PT, R0, R173, RZ, 0x1f ;  /* 0x00001fffad007589 */ /* 0x000f2200000e0000 */
[----:B------:R-:W-:Y:S01]  /*0a90*/  NOP ;  /* 0x0000000000007918 */ /* 0x000fe20000000000 */
[----:B----4-:R-:W-:-:S13]  /*0aa0*/  ISETP.NE.AND P0, PT, R0, 0x5, PT ;  /* 0x000000050000780c */ /* 0x010fda0003f05270 */
[----:B------:R-:W-:Y:S05]  /*0ab0*/  @P0 BRA `(.L_x_13) ;  /* 0x0000000000440947 */ /* 0x000fea0003800000 */
[----:B--2---:R-:W-:Y:S01]  /*0ac0*/  UMOV UR9, 0x400 ;  /* 0x0000040000097882 */ /* 0x004fe20000000000 */
        /* <DEDUP_REMOVED lines=16> */
.L_x_13:
[----:B------:R-:W4:Y:S01]  /*0bd0*/  SHFL.IDX PT, R0, R173, RZ, 0x1f ;  /* 0x00001fffad007589 */ /* 0x000f2200000e0000 */
[----:B------:R-:W-:Y:S01]  /*0be0*/  ISETP.NE.OR P1, PT, RZ, UR10, !P1 ;  /* 0x0000000aff007c0c */ /* 0x000fe2000cf25670 */
        /* <DEDUP_REMOVED lines=12> */
[----:B------:R4:W3:Y:S01]  /*0cb0*/  SYNCS.EXCH.64 URZ, [UR8+0xf0], UR12 ;  /* 0x0000f00c08ff75b2 */ /* 0x0008e20008000100 */
[----:B------:R4:W1:Y:S01]  /*0cc0*/  SYNCS.EXCH.64 URZ, [UR8+0xe8], UR12 ;  /* 0x0000e80c08ff75b2 */ /* 0x0008620008000100 */
[----:B------:R4:W1:Y:S02]  /*0cd0*/  SYNCS.EXCH.64 URZ, [UR8+0xf8], UR12 ;  /* 0x0000f80c08ff75b2 */ /* 0x0008640008000100 */
[----:B----4-:R-:W-:Y:S01]  /*0ce0*/  NOP ;  /* 0x0000000000007918 */ /* 0x010fe20000000000 */
.L_x_14:
[----:B------:R-:W-:Y:S01]  /*0cf0*/  VOTEU.ALL UP1, P1 ;  /* 0x0000000000ff7886 */ /* 0x000fe20000820000 */
[----:B---3--:R-:W3:Y:S01]  /*0d00*/  LDCU UR8, c[0x0][0x36c] ;  /* 0x00006d80ff0877ac */ /* 0x008ee20008000800 */
[----:B------:R-:W-:Y:S01]  /*0d10*/  NOP ;  /* 0x0000000000007918 */ /* 0x000fe20000000000 */
[----:B------:R-:W-:Y:S01]  /*0d20*/  LOP3.LUT R10, R185, 0x1f, RZ, 0xc0, !PT ;  /* 0x0000001fb90a7812 */ /* 0x000fe200078ec0ff */
[----:B--2---:R-:W-:Y:S01]  /*0d30*/  UMOV UR12, 0x20 ;  /* 0x00000020000c7882 */ /* 0x004fe20000000000 */
[----:B------:R-:W-:Y:S01]  /*0d40*/  @!UP1 UMOV UR7, 0x400 ;  /* 0x0000040000079882 */ /* 0x000fe20000000000 */
[----:B------:R-:W-:-:S04]  /*0d50*/  @!UP1 UIADD3 UR12, UPT, UPT, -UR12, 0x100000, URZ ;  /* 0x001000000c0c9890 */ /* 0x000fc8000fffe1ff */
[----:B------:R-:W-:Y:S02]  /*0d60*/  @!UP1 USHF.L.U32 UR13, UR12, 0xb, URZ ;  /* 0x0000000b0c0d9899 */ /* 0x000fe400080006ff */
[----:B------:R-:W-:Y:S02]  /*0d70*/  @!UP1 USHF.L.U32 UR12, UR12, 0x1, URZ ;  /* 0x000000010c0c9899 */ /* 0x000fe400080006ff */
[----:B------:R-:W-:Y:S01]  /*0d80*/  @!UP1 ULEA UR7, UR37, UR7, 0x18 ;  /* 0x0000000725079291 */ /* 0x000fe2000f8ec0ff */
[----:B------:R-:W-:Y:S01]  /*0d90*/  VOTEU.ALL UP1, P1 ;  /* 0x0000000000ff7886 */ /* 0x000fe20000820000 */
[----:B------:R-:W-:Y:S01]  /*0da0*/  UISETP.NE.AND UP4, UPT, UR10, URZ, UPT ;  /* 0x000000ff0a00728c */ /* 0x000fe2000bf85270 */
[----:B------:R-:W2:Y:S09]  /*0db0*/  FENCE.VIEW.ASYNC.S ;  /* 0x00000000000073c6 */ /* 0x000eb20000000000 */
[----:B--2---:R2:W4:Y:S01]  /*0dc0*/  @!UP1 SYNCS.EXCH.64 URZ, [UR7+0x100], UR12 ;  /* 0x0001000c07ff95b2 */ /* 0x0045220008000100 */
[----:B---3--:R-:W-:-:S09]  /*0dd0*/  UISETP.EQ.U32.AND UP1, UPT, UR8, 0x1, UPT ;  /* 0x000000010800788c */ /* 0x008fd2000bf22070 */
[----:B------:R-:W-:Y:S05]  /*0de0*/  BRA.U !UP1, `(.L_x_15) ;  /* 0x0000000109087547 */ /* 0x000fea000b800000 */
[----:B-1--4-:R-:W-:Y:S01]  /*0df0*/  UCGABAR_ARV ;  /* 0x00000000000079c7 */ /* 0x012fe20008000000 */
[----:B------:R-:W-:Y:S05]  /*0e00*/  BRA `(.L_x_16) ;  /* 0x0000000000047947 */ /* 0x000fea0003800000 */
.L_x_15:
[----:B-1--4-:R-:W-:Y:S01]  /*0e10*/  NOP ;  /* 0x0000000000007918 */ /* 0x012fe20000000000 */
.L_x_16:
[----:B------:R-:W1:Y:S01]  /*0e20*/  S2R R20, SR_CTAID.Y ;  /* 0x0000000000147919 */ /* 0x000e620000002600 */
[----:B------:R-:W-:-:S05]  /*0e30*/  CS2R.32 R170, SR_CgaSize ;  /* 0x0000000000aa7805 */ /* 0x000fca0000008a00 */
[----:B------:R-:W-:-:S05]  /*0e40*/  IMAD R170, R170, -0xa0, RZ ;  /* 0xffffff60aaaa7824 */ /* 0x000fca00078e02ff */
[----:B--2---:R-:W-:-:S14]  /*0e50*/  R2UR UR7, R170 ;  /* 0x00000000aa0772ca */ /* 0x004fdc00000e0000 */
[----:B------:R-:W2:Y:S01]  /*0e60*/  LDCU UR7, c[0x0][UR7+0x2b4] ;  /* 0x00005680070777ac */ /* 0x000ea20008000800 */
[----:B------:R-:W-:-:S05]  /*0e70*/  CS2R.32 R0, SR_CgaSize ;  /* 0x0000000000007805 */ /* 0x000fca0000008a00 */
[----:B------:R-:W-:-:S06]  /*0e80*/  IMAD R0, R0, -0xa0, RZ ;  /* 0xffffff6000007824 */ /* 0x000fcc00078e02ff */
[----:B------:R-:W3:Y:S01]  /*0e90*/  LDC R0, c[0x0][R0+0x2a4] ;  /* 0x0000a90000007b82 */ /* 0x000ee20000000800 */
[----:B------:R-:W-:Y:S01]  /*0ea0*/  PRMT R8, RZ, 0x7610, R8 ;  /* 0x00007610ff087816 */ /* 0x000fe20000000008 */
[----:B------:R-:W4:Y:S01]  /*0eb0*/  S2R R11, SR_CTAID.X ;  /* 0x00000000000b7919 */ /* 0x000f220000002500 */
[----:B------:R-:W-:-:S05]  /*0ec0*/  CS2R.32 R170, SR_CgaSize ;  /* 0x0000000000aa7805 */ /* 0x000fca0000008a00 */
[----:B------:R-:W-:-:S05]  /*0ed0*/  IMAD R170, R170, -0xa0, RZ ;  /* 0xffffff60aaaa7824 */ /* 0x000fca00078e02ff */
[----:B------:R-:W-:-:S14]  /*0ee0*/  R2UR UR8, R170 ;  /* 0x00000000aa0872ca */ /* 0x000fdc00000e0000 */
[----:B------:R-:W3:Y:S01]  /*0ef0*/  LDCU UR8, c[0x0][UR8+0x2b0] ;  /* 0x00005600080877ac */ /* 0x000ee20008000800 */
[----:B------:R-:W-:Y:S01]  /*0f00*/  UISETP.NE.AND UP2, UPT, UR10, 0x2, UPT ;  /* 0x000000020a00788c */ /* 0x000fe2000bf45270 */
[----:B------:R-:W2:Y:S01]  /*0f10*/  LDC R9, c[0x0][0xb24] ;  /* 0x0002c900ff097b82 */ /* 0x000ea20000000800 */
[----:B------:R-:W-:-:S05]  /*0f20*/  CS2R.32 R2, SR_CgaSize ;  /* 0x0000000000027805 */ /* 0x000fca0000008a00 */
[----:B------:R-:W-:-:S06]  /*0f30*/  IMAD R2, R2, -0xa0, RZ ;  /* 0xffffff6002027824 */ /* 0x000fcc00078e02ff */
[----:B------:R-:W3:Y:S08]  /*0f40*/  LDC R2, c[0x0][R2+0x2a0] ;  /* 0x0000a80002027b82 */ /* 0x000ef00000000800 */
[----:B------:R-:W3:Y:S01]  /*0f50*/  LDC R72, c[0x0][0xb24] ;  /* 0x0002c900ff487b82 */ /* 0x000ee20000000800 */
[----:B-1----:R-:W-:-:S07]  /*0f60*/  I2FP.F32.U32 R3, R20 ;  /* 0x0000001400037245 */ /* 0x002fce0000201000 */
[----:B------:R-:W1:Y:S01]  /*0f70*/  S2UR UR36, SR_CTAID.Z ;  /* 0x00000000002479c3 */ /* 0x000e620000002700 */
[----:B--2---:R-:W-:Y:S01]  /*0f80*/  ISETP.GE.AND P0, PT, R9, 0x1, PT ;  /* 0x000000010900780c */ /* 0x004fe20003f06270 */
[----:B----4-:R-:W-:Y:S01]  /*0f90*/  IMAD.MOV.U32 R21, RZ, RZ, R11 ;  /* 0x000000ffff157224 */ /* 0x010fe200078e000b */
[----:B------:R-:W-:Y:S01]  /*0fa0*/  I2FP.F32.U32 R4, R11 ;  /* 0x0000000b00047245 */ /* 0x000fe20000201000 */
[----:B------:R-:W-:Y:S01]  /*0fb0*/  FMUL R3, R3, UR7 ;  /* 0x0000000703037c20 */ /* 0x000fe20008400000 */
[----:B------:R-:W2:Y:S03]  /*0fc0*/  LDCU UR7, c[0x0][0xb30] ;  /* 0x00016600ff0777ac */ /* 0x000ea60008000800 */
[----:B---3--:R-:W-:Y:S01]  /*0fd0*/  FMUL R4, R4, UR8 ;  /* 0x0000000804047c20 */ /* 0x008fe20008400000 */
[----:B------:R-:W3:Y:S08]  /*0fe0*/  F2I.U32.TRUNC.NTZ R147, R3 ;  /* 0x0000000300937305 */ /* 0x000ef0000020f000 */
[----:B------:R-:W4:Y:S01]  /*0ff0*/  F2I.U32.TRUNC.NTZ R170, R4 ;  /* 0x0000000400aa7305 */ /* 0x000f22000020f000 */
[----:B--2---:R-:W-:Y:S01]  /*1000*/  UISETP.NE.AND UP3, UPT, UR7, 0x1, UPT ;  /* 0x000000010700788c */ /* 0x004fe2000bf65270 */
[----:B---3--:R-:W-:-:S05]  /*1010*/  IADD3 R147, PT, PT, -R147, RZ, RZ ;  /* 0x000000ff93937210 */ /* 0x008fca0007ffe1ff */
[----:B------:R-:W-:Y:S01]  /*1020*/  IMAD R147, R0, R147, R20 ;  /* 0x0000009300937224 */ /* 0x000fe200078e0214 */
[----:B------:R-:W-:Y:S01]  /*1030*/  PRMT R0, RZ, 0x7610, R0 ;  /* 0x00007610ff007816 */ /* 0x000fe20000000000 */
[----:B----4-:R-:W-:-:S04]  /*1040*/  IMAD.MOV R170, RZ, RZ, -R170 ;  /* 0x000000ffffaa7224 */ /* 0x010fc800078e0aaa */
[----:B------:R-:W-:Y:S01]  /*1050*/  IMAD R170, R2, R170, R11 ;  /* 0x000000aa02aa7224 */ /* 0x000fe200078e020b */
[----:B-1----:R-:W-:Y:S06]  /*1060*/  BRA.U UP4, `(.L_x_17) ;  /* 0x0000000104247547 */ /* 0x002fec000b800000 */
[----:B------:R-:W-:Y:S01]  /*1070*/  ISETP.NE.AND P1, PT, R147, RZ, PT ;  /* 0x000000ff9300720c */ /* 0x000fe20003f25270 */
[----:B------:R-:W-:Y:S01]  /*1080*/  IMAD.MOV.U32 R0, RZ, RZ, 0x3 ;  /* 0x00000003ff007424 */ /* 0x000fe200078e00ff */
[C---:B------:R-:W-:Y:S02]  /*1090*/  LOP3.LUT R3, R170.reuse, 0xfffffffe, RZ, 0xc0, !PT ;  /* 0xfffffffeaa037812 */ /* 0x040fe400078ec0ff */
[----:B------:R-:W-:Y:S02]  /*10a0*/  ISETP.LT.U32.OR P1, PT, R170, 0x2, !P1 ;  /* 0x00000002aa00780c */ /* 0x000fe40004f21470 */
[----:B------:R-:W-:Y:S02]  /*10b0*/  SHF.L.U32 R0, R0, R3, RZ ;  /* 0x0000000300007219 */ /* 0x000fe400000006ff */
[----:B------:R-:W-:Y:S02]  /*10c0*/  SEL R5, RZ, 0x1, !P1 ;  /* 0x00000001ff057807 */ /* 0x000fe40004800000 */
[----:B------:R-:W-:-:S05]  /*10d0*/  SEL R2, RZ, 0x2, !P1 ;  /* 0x00000002ff027807 */ /* 0x000fca0004800000 */
[----:B------:R-:W-:-:S05]  /*10e0*/  IMAD.IADD R2, R5, 0x1, R2 ;  /* 0x0000000105027824 */ /* 0x000fca00078e0202 */
[----:B------:R-:W-:Y:S02]  /*10f0*/  PRMT R8, R2, 0x7610, R8 ;  /* 0x0000761002087816 */ /* 0x000fe40000000008 */
.L_x_17:
[----:B------:R-:W-:Y:S05]  /*1100*/  @!P0 BRA `(.L_x_18) ;  /* 0x0000000000b88947 */ /* 0x000fea0003800000 */
[----:B------:R-:W1:Y:S01]  /*1110*/  LDC.64 R4, c[0x0][0xb18] ;  /* 0x0002c600ff047b82 */ /* 0x000e620000000a00 */
[----:B------:R-:W-:-:S07]  /*1120*/  ISETP.NE.AND P0, PT, R9, 0x1, PT ;  /* 0x000000010900780c */ /* 0x000fce0003f05270 */
[----:B------:R-:W2:Y:S08]  /*1130*/  LDC R14, c[0x0][0xb0c] ;  /* 0x0002c300ff0e7b82 */ /* 0x000eb00000000800 */
[----:B------:R-:W3:Y:S08]  /*1140*/  LDC R13, c[0x0][0x370] ;  /* 0x0000dc00ff0d7b82 */ /* 0x000ef00000000800 */
[----:B------:R-:W4:Y:S01]  /*1150*/  LDC R16, c[0x0][0x374] ;  /* 0x0000dd00ff107b82 */ /* 0x000f220000000800 */
[----:B-1----:R-:W-:-:S07]  /*1160*/  ISETP.NE.AND P1, PT, R4, 0x1, PT ;  /* 0x000000010400780c */ /* 0x002fce0003f25270 */
[----:B------:R-:W3:Y:S01]  /*1170*/  LDC.64 R6, c[0x0][0xb10] ;  /* 0x0002c400ff067b82 */ /* 0x000ee20000000a00 */
[----:B--2---:R-:W-:-:S07]  /*1180*/  ISETP.NE.AND P2, PT, R14, 0x1, PT ;  /* 0x000000010e00780c */ /* 0x004fce0003f45270 */
[----:B------:R-:W1:Y:S08]  /*1190*/  LDC R12, c[0x0][0xb20] ;  /* 0x0002c800ff0c7b82 */ /* 0x000e700000000800 */
[----:B------:R-:W2:Y:S01]  /*11a0*/  LDC.64 R2, c[0x0][0xb28] ;  /* 0x0002ca00ff027b82 */ /* 0x000ea20000000a00 */
[----:B----4-:R-:W-:-:S04]  /*11b0*/  IMAD.HI.U32 R15, R16, R5, RZ ;  /* 0x00000005100f7227 */ /* 0x010fc800078e00ff */
[----:B------:R-:W-:-:S04]  /*11c0*/  IMAD.HI.U32 R5, R20, R5, RZ ;  /* 0x0000000514057227 */ /* 0x000fc800078e00ff */
[----:B---3--:R-:W-:-:S04]  /*11d0*/  IMAD.HI.U32 R18, R13, R6, RZ ;  /* 0x000000060d127227 */ /* 0x008fc800078e00ff */
[C---:B------:R-:W-:Y:S01]  /*11e0*/  IMAD.HI.U32 R22, R11.reuse, R6, RZ ;  /* 0x000000060b167227 */ /* 0x040fe200078e00ff */
[-C--:B------:R-:W-:Y:S02]  /*11f0*/  @P2 SHF.R.U32.HI R13, RZ, R7.reuse, R18 ;  /* 0x00000007ff0d2219 */ /* 0x080fe40000011612 */
[-C--:B-1----:R-:W-:Y:S02]  /*1200*/  @P1 SHF.R.U32.HI R16, RZ, R12.reuse, R15 ;  /* 0x0000000cff101219 */ /* 0x082fe4000001160f */
[----:B------:R-:W-:Y:S02]  /*1210*/  SHF.R.U32.HI R5, RZ, R12, R5 ;  /* 0x0000000cff057219 */ /* 0x000fe40000011605 */
[----:B------:R-:W-:Y:S02]  /*1220*/  SHF.R.U32.HI R22, RZ, R7, R22 ;  /* 0x00000007ff167219 */ /* 0x000fe40000011616 */
[----:B------:R-:W-:Y:S01]  /*1230*/  SEL R5, R20, R5, !P1 ;  /* 0x0000000514057207 */ /* 0x000fe20004800000 */
[----:B--2---:R-:W-:Y:S01]  /*1240*/  IMAD.HI.U32 R18, R16, R2, RZ ;  /* 0x0000000210127227 */ /* 0x004fe200078e00ff */
[----:B------:R-:W-:-:S02]  /*1250*/  SEL R21, R11, R22, !P2 ;  /* 0x000000160b157207 */ /* 0x000fc40005000000 */
[----:B------:R-:W-:Y:S01]  /*1260*/  IADD3 R7, PT, PT, -R5, RZ, RZ ;  /* 0x000000ff05077210 */ /* 0x000fe20007ffe1ff */
[----:B------:R-:W-:Y:S01]  /*1270*/  IMAD.HI.U32 R6, R13, R2, RZ ;  /* 0x000000020d067227 */ /* 0x000fe200078e00ff */
[----:B------:R-:W-:-:S03]  /*1280*/  @P0 SHF.R.U32.HI R16, RZ, R3, R18 ;  /* 0x00000003ff100219 */ /* 0x000fc60000011612 */
[----:B------:R-:W-:Y:S01]  /*1290*/  IMAD R7, R4, R7, R20 ;  /* 0x0000000704077224 */ /* 0x000fe200078e0214 */
[----:B------:R-:W-:Y:S01]  /*12a0*/  @P0 SHF.R.U32.HI R13, RZ, R3, R6 ;  /* 0x00000003ff0d0219 */ /* 0x000fe20000011606 */
[----:B------:R-:W-:-:S04]  /*12b0*/  IMAD R16, R16, R9, RZ ;  /* 0x0000000910107224 */ /* 0x000fc800078e02ff */
[----:B------:R-:W-:Y:S01]  /*12c0*/  IMAD R6, R13, R9, RZ ;  /* 0x000000090d067224 */ /* 0x000fe200078e02ff */
[----:B------:R-:W-:-:S04]  /*12d0*/  ISETP.GE.AND P1, PT, R5, R16, PT ;  /* 0x000000100500720c */ /* 0x000fc80003f26270 */
[----:B------:R-:W-:Y:S01]  /*12e0*/  ISETP.GE.OR P1, PT, R21, R6, P1 ;  /* 0x000000061500720c */ /* 0x000fe20000f26670 */
[----:B------:R-:W-:-:S05]  /*12f0*/  IMAD.HI.U32 R6, R5, R2, RZ ;  /* 0x0000000205067227 */ /* 0x000fca00078e00ff */
[----:B------:R-:W-:-:S04]  /*1300*/  SHF.R.U32.HI R6, RZ, R3, R6 ;  /* 0x00000003ff067219 */ /* 0x000fc80000011606 */
[----:B------:R-:W-:-:S03]  /*1310*/  SEL R6, R5, R6, !P0 ;  /* 0x0000000605067207 */ /* 0x000fc60004000000 */
[----:B------:R-:W-:Y:S01]  /*1320*/  @!P1 IMAD.HI.U32 R12, R21, R2, RZ ;  /* 0x00000002150c9227 */ /* 0x000fe200078e00ff */
[----:B------:R-:W-:-:S04]  /*1330*/  IADD3 R2, PT, PT, -R6, RZ, RZ ;  /* 0x000000ff06027210 */ /* 0x000fc80007ffe1ff */
[----:B------:R-:W-:Y:S01]  /*1340*/  @!P1 SHF.R.U32.HI R12, RZ, R3, R12 ;  /* 0x00000003ff0c9219 */ /* 0x000fe2000001160c */
[----:B------:R-:W-:-:S03]  /*1350*/  IMAD R2, R9, R2, R5 ;  /* 0x0000000209027224 */ /* 0x000fc600078e0205 */
[----:B------:R-:W-:-:S05]  /*1360*/  @!P1 SEL R3, R21, R12, !P0 ;  /* 0x0000000c15039207 */ /* 0x000fca0004000000 */
[--C-:B------:R-:W-:Y:S02]  /*1370*/  @!P1 IMAD.IADD R6, R6, 0x1, -R3.reuse ;  /* 0x0000000106069824 */ /* 0x100fe400078e0a03 */
[----:B------:R-:W-:Y:S01]  /*1380*/  @!P1 IMAD R3, R2, R13, R3 ;  /* 0x0000000d02039224 */ /* 0x000fe200078e0203 */
[----:B------:R-:W-:Y:S01]  /*1390*/  IADD3 R2, PT, PT, -R21, RZ, RZ ;  /* 0x000000ff15027210 */ /* 0x000fe20007ffe1ff */
[----:B------:R-:W-:Y:S02]  /*13a0*/  @!P1 IMAD R5, R6, R9, R21 ;  /* 0x0000000906059224 */ /* 0x000fe400078e0215 */
[----:B------:R-:W-:Y:S02]  /*13b0*/  @!P1 IMAD.MOV.U32 R21, RZ, RZ, R3 ;  /* 0x000000ffff159224 */ /* 0x000fe400078e0003 */
[----:B------:R-:W-:Y:S02]  /*13c0*/  IMAD R2, R14, R2, R11 ;  /* 0x000000020e027224 */ /* 0x000fe400078e020b */
[----:B------:R-:W-:-:S02]  /*13d0*/  IMAD R20, R5, R4, R7 ;  /* 0x0000000405147224 */ /* 0x000fc400078e0207 */
[----:B------:R-:W-:Y:S02]  /*13e0*/  IMAD R21, R21, R14, R2 ;  /* 0x0000000e15157224 */ /* 0x000fe400078e0202 */
.L_x_18:
[----:B------:R-:W-:Y:S05]  /*13f0*/  BRA.U UP3, `(.L_x_19) ;  /* 0x0000000103407547 */ /* 0x000fea000b800000 */
[----:B------:R-:W1:Y:S08]  /*1400*/  LDC.64 R4, c[0x0][0xb10] ;  /* 0x0002c400ff047b82 */ /* 0x000e700000000a00 */
[----:B------:R-:W2:Y:S08]  /*1410*/  LDC.64 R2, c[0x0][0xb18] ;  /* 0x0002c600ff027b82 */ /* 0x000eb00000000a00 */
[----:B------:R-:W3:Y:S08]  /*1420*/  LDC R6, c[0x0][0xb20] ;  /* 0x0002c800ff067b82 */ /* 0x000ef00000000800 */
[----:B------:R-:W4:Y:S01]  /*1430*/  LDC R12, c[0x0][0xb0c] ;  /* 0x0002c300ff0c7b82 */ /* 0x000f220000000800 */
[----:B-1----:R-:W-:-:S05]  /*1440*/  IMAD.HI.U32 R4, R21, R4, RZ ;  /* 0x0000000415047227 */ /* 0x002fca00078e00ff */
[----:B------:R-:W-:Y:S01]  /*1450*/  SHF.R.U32.HI R4, RZ, R5, R4 ;  /* 0x00000005ff047219 */ /* 0x000fe20000011604 */
[----:B--2---:R-:W-:Y:S01]  /*1460*/  IMAD.HI.U32 R3, R20, R3, RZ ;  /* 0x0000000314037227 */ /* 0x004fe200078e00ff */
[----:B------:R-:W-:-:S04]  /*1470*/  ISETP.NE.AND P0, PT, R2, 0x1, PT ;  /* 0x000000010200780c */ /* 0x000fc80003f05270 */
[----:B---3--:R-:W-:-:S04]  /*1480*/  SHF.R.U32.HI R3, RZ, R6, R3 ;  /* 0x00000006ff037219 */ /* 0x008fc80000011603 */
[----:B------:R-:W-:Y:S02]  /*1490*/  SEL R3, R20, R3, !P0 ;  /* 0x0000000314037207 */ /* 0x000fe40004000000 */
[----:B----4-:R-:W-:-:S04]  /*14a0*/  ISETP.NE.AND P1, PT, R12, 0x1, PT ;  /* 0x000000010c00780c */ /* 0x010fc80003f25270 */
[----:B------:R-:W-:-:S05]  /*14b0*/  SEL R6, R21, R4, !P1 ;  /* 0x0000000415067207 */ /* 0x000fca0004800000 */
[----:B------:R-:W-:Y:S02]  /*14c0*/  IMAD.IADD R4, R3, 0x1, -R6 ;  /* 0x0000000103047824 */ /* 0x000fe400078e0a06 */
[----:B------:R-:W-:Y:S02]  /*14d0*/  IMAD.IADD R3, R6, 0x1, -R3 ;  /* 0x0000000106037824 */ /* 0x000fe400078e0a03 */
[----:B------:R-:W-:Y:S02]  /*14e0*/  IMAD R21, R4, R12, R21 ;  /* 0x0000000c04157224 */ /* 0x000fe400078e0215 */
[----:B------:R-:W-:Y:S02]  /*14f0*/  IMAD R20, R3, R2, R20 ;  /* 0x0000000203147224 */ /* 0x000fe400078e0214 */
.L_x_19:
[----:B------:R-:W-:Y:S05]  /*1500*/  BRA.U !UP1, `(.L_x_20) ;  /* 0x00000001090c7547 */ /* 0x000fea000b800000 */
[----:B------:R-:W-:Y:S01]  /*1510*/  UCGABAR_WAIT ;  /* 0x0000000000007dc7 */ /* 0x000fe20008000000 */
[----:B------:R-:W-:Y:S01]  /*1520*/  CCTL.IVALL ;  /* 0x00000000ff00798f */ /* 0x000fe20002000000 */
[----:B------:R-:W-:Y:S05]  /*1530*/  BRA `(.L_x_21) ;  /* 0x0000000000047947 */ /* 0x000fea0003800000 */
.L_x_20:
[----:B------:R-:W-:Y:S06]  /*1540*/  BAR.SYNC.DEFER_BLOCKING 0x0 ;  /* 0x0000000000007b1d */ /* 0x000fec0000010000 */
.L_x_21:
[----:B------:R-:W-:Y:S05]  /*1550*/  BRA.U UP2, `(.L_x_22) ;  /* 0x0000001102c87547 */ /* 0x000fea000b800000 */
[----:B------:R-:W1:Y:S01]  /*1560*/  LDCU UR4, c[0x0][0x38c] ;  /* 0x00007180ff0477ac */ /* 0x000e620008000800 */
[----:B------:R-:W2:Y:S01]  /*1570*/  LDC R9, c[0x0][0x370] ;  /* 0x0000dc00ff097b82 */ /* 0x000ea20000000800 */
[----:B------:R-:W-:Y:S01]  /*1580*/  IMAD.SHL.U32 R16, R11, 0x80, RZ ;  /* 0x000000800b107824 */ /* 0x000fe200078e00ff */
[----:B------:R-:W-:Y:S01]  /*1590*/  PLOP3.LUT P1, PT, PT, PT, UP5, 0x80, 0x8 ;  /* 0x000000000008781c */ /* 0x000fe20003f2f058 */
[----:B------:R-:W-:Y:S01]  /*15a0*/  UISETP.NE.AND UP1, UPT, UR10, URZ, UPT ;  /* 0x000000ff0a00728c */ /* 0x000fe2000bf25270 */
[----:B------:R-:W-:Y:S01]  /*15b0*/  ISETP.NE.AND P4, PT, R10, RZ, P5 ;  /* 0x000000ff0a00720c */ /* 0x000fe20002f85270 */
[----:B------:R-:W-:Y:S01]  /*15c0*/  IMAD.MOV.U32 R15, RZ, RZ, 0x1 ;  /* 0x00000001ff0f7424 */ /* 0x000fe200078e00ff */
[----:B------:R-:W-:Y:S01]  /*15d0*/  PLOP3.LUT P1, PT, P1, PT, PT, 0x8, 0x80 ;  /* 0x000000000080781c */ /* 0x000fe20000f2e170 */
[----:B------:R-:W-:Y:S01]  /*15e0*/  IMAD.MOV.U32 R14, RZ, RZ, RZ ;  /* 0x000000ffff0e7224 */ /* 0x000fe200078e00ff */
[----:B------:R-:W3:Y:S01]  /*15f0*/  LDC R0, c[0x0][0x374] ;  /* 0x0000dd00ff007b82 */ /* 0x000ee20000000800 */
[----:B------:R-:W-:Y:S01]  /*1600*/  CS2R R12, SRZ ;  /* 0x00000000000c7805 */ /* 0x000fe2000001ff00 */
[----:B------:R-:W-:Y:S01]  /*1610*/  IMAD.MOV.U32 R10, RZ, RZ, 0x1 ;  /* 0x00000001ff0a7424 */ /* 0x000fe200078e00ff */
[----:B------:R-:W-:Y:S01]  /*1620*/  LOP3.LUT R16, R16, 0x80, RZ, 0xc0, !PT ;  /* 0x0000008010107812 */ /* 0x000fe200078ec0ff */
[----:B------:R-:W4:Y:S01]  /*1630*/  LDCU.64 UR14, c[0x0][0x348] ;  /* 0x00006900ff0e77ac */ /* 0x000f220008000a00 */
[----:B------:R-:W-:-:S02]  /*1640*/  USEL UR22, UR6, 0x2, UP1 ;  /* 0x0000000206167887 */ /* 0x000fc40008800000 */
[----:B-1----:R-:W-:Y:S01]  /*1650*/  UIADD3 UR5, UPT, UPT, UR4, 0x7f, URZ ;  /* 0x0000007f04057890 */ /* 0x002fe2000fffe0ff */
[----:B------:R-:W-:-:S03]  /*1660*/  UMOV UR23, URZ ;  /* 0x000000ff00177c82 */ /* 0x000fc60008000000 */
[----:B------:R-:W-:-:S04]  /*1670*/  USHF.R.S32.HI UR7, URZ, 0x1f, UR5 ;  /* 0x0000001fff077899 */ /* 0x000fc80008011405 */
[----:B------:R-:W-:Y:S02]  /*1680*/  ULEA.HI UR7, UR7, UR5, URZ, 0x7 ;  /* 0x0000000507077291 */ /* 0x000fe4000f8f38ff */
[----:B------:R-:W-:Y:S02]  /*1690*/  UIADD3 UR5, UPT, UPT, UR4, -0x1, URZ ;  /* 0xffffffff04057890 */ /* 0x000fe4000fffe0ff */
[----:B------:R-:W-:Y:S02]  /*16a0*/  USHF.R.S32.HI UR7, URZ, 0x7, UR7 ;  /* 0x00000007ff077899 */ /* 0x000fe40008011407 */
[----:B------:R-:W-:Y:S02]  /*16b0*/  UISETP.GE.U32.AND UP2, UPT, UR5, -0xff, UPT ;  /* 0xffffff010500788c */ /* 0x000fe4000bf46070 */
[----:B------:R-:W-:Y:S02]  /*16c0*/  UISETP.LT.U32.AND UP0, UPT, UR7, 0x5, UPT ;  /* 0x000000050700788c */ /* 0x000fe4000bf01070 */
[----:B------:R-:W-:-:S02]  /*16d0*/  UIADD3 UR4, UPT, UPT, UR4, 0xfe, URZ ;  /* 0x000000fe04047890 */ /* 0x000fc4000fffe0ff */
[----:B------:R-:W-:-:S04]  /*16e0*/  USEL UR5, UR7, 0x5, UP0 ;  /* 0x0000000507057887 */ /* 0x000fc80008000000 */
[----:B------:R-:W-:Y:S02]  /*16f0*/  UIADD3 UR21, UPT, UPT, UR5, -0x1, URZ ;  /* 0xffffffff05157890 */ /* 0x000fe4000fffe0ff */
[----:B------:R-:W-:Y:S02]  /*1700*/  @UP2 UIADD3 UR21, UPT, UPT, UR5, URZ, URZ ;  /* 0x000000ff05152290 */ /* 0x000fe4000fffe0ff */
[----:B------:R-:W-:Y:S02]  /*1710*/  UIADD3 UR24, UPT, UPT, UR7, -UR5, URZ ;  /* 0x8000000507187290 */ /* 0x000fe4000fffe0ff */
[----:B------:R-:W-:Y:S02]  /*1720*/  UIADD3 UR13, UPT, UPT, UR21, 0x1, URZ ;  /* 0x00000001150d7890 */ /* 0x000fe4000fffe0ff */
[----:B--2-4-:R-:W-:-:S12]  /*1730*/  UIADD3 UR21, UPT, UPT, -UR21, URZ, URZ ;  /* 0x000000ff15157290 */ /* 0x014fd8000fffe1ff */
.L_x_42:
[----:B------:R-:W-:Y:S01]  /*1740*/  UISETP.NE.AND UP0, UPT, UR37, URZ, UPT ;  /* 0x000000ff2500728c */ /* 0x000fe2000bf05270 */
[----:B------:R-:W1:Y:S08]  /*1750*/  S2UR UR37, SR_CgaCtaId ;  /* 0x00000000002579c3 */ /* 0x000e700000008800 */
[----:B------:R-:W-:Y:S05]  /*1760*/  BRA.U UP0, `(.L_x_23) ;  /* 0x0000000100347547 */ /* 0x000fea000b800000 */
[----:B------:R-:W2:Y:S01]  /*1770*/  S2R R2, SR_CgaCtaId ;  /* 0x0000000000027919 */ /* 0x000ea20000008800 */
[----:B------:R-:W-:-:S04]  /*1780*/  MOV R3, 0x400 ;  /* 0x0000040000037802 */ /* 0x000fc80000000f00 */
[----:B--2---:R-:W-:Y:S02]  /*1790*/  LEA R3, R2, R3, 0x18 ;  /* 0x0000000302037211 */ /* 0x004fe400078ec0ff */
[----:B------:R-:W-:-:S03]  /*17a0*/  SHF.L.U32 R2, R10, 0x1f, RZ ;  /* 0x0000001f0a027819 */ /* 0x000fc600000006ff */
[----:B------:R-:W-:-:S04]  /*17b0*/  IMAD R3, R12, 0x8, R3 ;  /* 0x000000080c037824 */ /* 0x000fc800078e0203 */
[----:B------:R-:W2:Y:S02]  /*17c0*/  SYNCS.PHASECHK.TRANS64.TRYWAIT P0, [R3+URZ+0xf0], R2 ;  /* 0x0000f002030075a7 */ /* 0x000ea400080011ff */
[----:B--2---:R-:W-:Y:S05]  /*17d0*/  @!P0 BRA `(.L_x_24) ;  /* 0x000000a000048947 */ /* 0x004fea0003800000 */
.L_x_145:
[----:B------:R-:W-:Y:S01]  /*17e0*/  VIADD R12, R12, 0x1 ;  /* 0x000000010c0c7836 */ /* 0x000fe20000000000 */
[----:B------:R2:W-:Y:S04]  /*17f0*/  SYNCS.ARRIVE.TRANS64.A1T0 RZ, [R3+URZ+0xe0], RZ ;  /* 0x0000e0ff03ff79a7 */ /* 0x0005e800081000ff */
[----:B------:R-:W-:-:S04]  /*1800*/  ISETP.NE.AND P0, PT, R12, 0x2, PT ;  /* 0x000000020c00780c */ /* 0x000fc80003f05270 */
[----:B------:R-:W-:Y:S02]  /*1810*/  SEL R12, R12, RZ, P0 ;  /* 0x000000ff0c0c7207 */ /* 0x000fe40000000000 */
[----:B--2---:R-:W-:-:S04]  /*1820*/  SEL R3, RZ, 0x1, P0 ;  /* 0x00000001ff037807 */ /* 0x004fc80000000000 */
[----:B------:R-:W-:-:S07]  /*1830*/  LOP3.LUT R10, R10, R3, RZ, 0x3c, !PT ;  /* 0x000000030a0a7212 */ /* 0x000fce00078e3cff */
.L_x_23:
[----:B------:R-:W-:Y:S01]  /*1840*/  UMOV UR6, 0x400 ;  /* 0x0000040000067882 */ /* 0x000fe20000000000 */
[----:B------:R-:W-:Y:S01]  /*1850*/  LEA.HI R3, R21, R21, RZ, 0x1 ;  /* 0x0000001515037211 */ /* 0x000fe200078f08ff */
[----:B-1----:R-:W-:Y:S01]  /*1860*/  ULEA UR6, UR37, UR6, 0x18 ;  /* 0x0000000625067291 */ /* 0x002fe2000f8ec0ff */
[----:B------:R-:W-:Y:S01]  /*1870*/  SHF.L.U32 R2, R15, 0x1f, RZ ;  /* 0x0000001f0f027819 */ /* 0x000fe200000006ff */
[----:B------:R-:W-:Y:S01]  /*1880*/  UISETP.GE.U32.AND UP0, UPT, UR4, 0xff, UPT ;  /* 0x000000ff0400788c */ /* 0x000fe2000bf06070 */
[C---:B------:R-:W-:Y:S01]  /*1890*/  R2UR UR9, R16.reuse ;  /* 0x00000000100972ca */ /* 0x040fe200000e0000 */
[----:B------:R-:W-:Y:S01]  /*18a0*/  ULEA UR8, UR23, UR6, 0x3 ;  /* 0x0000000617087291 */ /* 0x000fe2000f8e18ff */
[----:B------:R-:W-:Y:S01]  /*18b0*/  IMAD.SHL.U32 R3, R3, 0x80, RZ ;  /* 0x0000008003037824 */ /* 0x000fe200078e00ff */
[----:B------:R-:W-:Y:S01]  /*18c0*/  R2UR UR11, R16 ;  /* 0x00000000100b72ca */ /* 0x000fe200000e0000 */
[----:B------:R-:W-:-:S03]  /*18d0*/  UMOV UR25, URZ ;  /* 0x000000ff00197c82 */ /* 0x000fc60008000000 */
[----:B------:R-:W-:-:S03]  /*18e0*/  R2UR UR35, R3 ;  /* 0x00000000032372ca */ /* 0x000fc600000e0000 */
[----:B------:R1:W2:Y:S01]  /*18f0*/  SYNCS.PHASECHK.TRANS64.TRYWAIT P0, [UR8+0x28], R2 ;  /* 0x00002802ff0075a7 */ /* 0x0002a20008001108 */
[----:B------:R-:W-:-:S09]  /*1900*/  R2UR UR8, R20 ;  /* 0x00000000140872ca */ /* 0x000fd200000e0000 */
[----:B------:R-:W-:-:S04]  /*1910*/  ULOP3.LUT UR35, UR9, 0xffffff00, UR35, 0xf8, !UPT ;  /* 0xffffff0009237892 */ /* 0x000fc8000f8ef823 */
[----:B------:R-:W-:Y:S01]  /*1920*/  ULEA UR11, UR8, UR11, 0x8 ;  /* 0x0000000b080b7291 */ /* 0x000fe2000f8e40ff */
[----:B------:R-:W-:Y:S11]  /*1930*/  BRA.U !UP0, `(.L_x_25) ;  /* 0x0000000108bc7547 */ /* 0x000ff6000b800000 */
[----:B------:R-:W-:Y:S01]  /*1940*/  UMOV UR16, UR21 ;  /* 0x0000001500107c82 */ /* 0x000fe20008000000 */
[----:B------:R-:W-:Y:S01]  /*1950*/  UMOV UR17, UR23 ;  /* 0x0000001700117c82 */ /* 0x000fe20008000000 */
[----:B------:R-:W-:-:S05]  /*1960*/  UMOV UR34, URZ ;  /* 0x000000ff00227c82 */ /* 0x000fca0008000000 */
.L_x_31:
[----:B------:R-:W-:Y:S01]  /*1970*/  ULEA UR33, UR17, UR6, 0x3 ;  /* 0x0000000611217291 */ /* 0x000fe2000f8e18ff */
[----:B------:R-:W-:Y:S01]  /*1980*/  @P5 MOV R3, 0x10000 ;  /* 0x0001000000035802 */ /* 0x000fe20000000f00 */
[----:B-12-4-:R-:W-:Y:S10]  /*1990*/  @P0 BRA `(.L_x_26) ;  /* 0x00000000000c0947 */ /* 0x016ff40003800000 */
[----:B------:R-:W-:-:S04]  /*19a0*/  SHF.L.U32 R5, R15, 0x1f, RZ ;  /* 0x0000001f0f057819 */ /* 0x000fc800000006ff */
[----:B------:R-:W2:Y:S02]  /*19b0*/  SYNCS.PHASECHK.TRANS64.TRYWAIT P0, [UR33+0x28], R5 ;  /* 0x00002805ff0075a7 */ /* 0x000ea40008001121 */
[----:B--2---:R-:W-:Y:S05]  /*19c0*/  @!P0 BRA `(.L_x_27) ;  /* 0x0000009c009c8947 */ /* 0x004fea0003800000 */
.L_x_26:
[----:B------:R2:W-:Y:S01]  /*19d0*/  @P5 SYNCS.ARRIVE.TRANS64 RZ, [UR33], R3 ;  /* 0x00000003ffff59a7 */ /* 0x0005e20008000021 */
[----:B------:R-:W-:Y:S02]  /*19e0*/  ULOP3.LUT UR8, UR22, 0x2, URZ, 0xfc, !UPT ;  /* 0x0000000216087892 */ /* 0x000fe4000f8efcff */
[----:B------:R-:W-:Y:S02]  /*19f0*/  UIADD3 UR16, UPT, UPT, UR16, 0x1, URZ ;  /* 0x0000000110107890 */ /* 0x000fe4000fffe0ff */
[----:B------:R-:W-:Y:S02]  /*1a00*/  UISETP.NE.AND UP0, UPT, UR8, 0x2, UPT ;  /* 0x000000020800788c */ /* 0x000fe4000bf05270 */
[----:B------:R-:W-:-:S07]  /*1a10*/  UISETP.NE.AND UP2, UPT, UR16, 0x1, UPT ;  /* 0x000000011000788c */ /* 0x000fce000bf45270 */
[----:B------:R-:W-:Y:S05]  /*1a20*/  BRA.U UP0, `(.L_x_28) ;  /* 0x0000000100047547 */ /* 0x000fea000b800000 */
[----:B------:R-:W-:Y:S05]  /*1a30*/  BPT.TRAP 0x1 ;  /* 0x000000040000795c */ /* 0x000fea0000300000 */
.L_x_28:
[----:B------:R-:W-:Y:S04]  /*1a40*/  BSSY.RECONVERGENT B0, `(.L_x_29) ;  /* 0x0000003000007945 */ /* 0x000fe80003800200 */
[----:B------:R-:W-:Y:S05]  /*1a50*/  @!P4 BRA `(.L_x_30) ;  /* 0x000000000004c947 */ /* 0x000fea0003800000 */
[----:B------:R-:W-:Y:S05]  /*1a60*/  BPT.TRAP 0x1 ;  /* 0x000000040000795c */ /* 0x000fea0000300000 */
.L_x_30:
[----:B------:R-:W-:Y:S05]  /*1a70*/  BSYNC.RECONVERGENT B0 ;  /* 0x0000000000007941 */ /* 0x000fea0003800200 */
.L_x_29:
[----:B------:R-:W-:Y:S02]  /*1a80*/  UIADD3 UR23, UPT, UPT, UR17, 0x1, URZ ;  /* 0x0000000111177890 */ /* 0x000fe4000fffe0ff */
[----:B------:R-:W-:Y:S02]  /*1a90*/  UIADD3 UR28, UP1, UPT, UR14, 0x80, URZ ;  /* 0x000000800e1c7890 */ /* 0x000fe4000ff3e0ff */
[----:B------:R-:W-:Y:S02]  /*1aa0*/  UISETP.NE.AND UP0, UPT, UR23, 0x5, UPT ;  /* 0x000000051700788c */ /* 0x000fe4000bf05270 */
[----:B------:R-:W-:Y:S02]  /*1ab0*/  ULOP3.LUT UR33, UR33, 0xfefffff8, URZ, 0xc0, !UPT ;  /* 0xfefffff821217892 */ /* 0x000fe4000f8ec0ff */
[----:B------:R-:W-:Y:S02]  /*1ac0*/  USEL UR9, URZ, 0x1, UP0 ;  /* 0x00000001ff097887 */ /* 0x000fe40008000000 */
[----:B------:R-:W-:-:S02]  /*1ad0*/  USEL UR23, UR23, URZ, UP0 ;  /* 0x000000ff17177287 */ /* 0x000fc40008000000 */
[----:B------:R-:W-:Y:S02]  /*1ae0*/  UIADD3 UR26, UP0, UPT, UR14, 0x180, URZ ;  /* 0x000001800e1a7890 */ /* 0x000fe4000ff1e0ff */
[----:B------:R-:W-:Y:S01]  /*1af0*/  ULEA UR8, UR23, UR6, 0x3 ;  /* 0x0000000617087291 */ /* 0x000fe2000f8e18ff */
[----:B------:R-:W-:Y:S01]  /*1b00*/  LOP3.LUT R15, R15, UR9, RZ, 0x3c, !PT ;  /* 0x000000090f0f7c12 */ /* 0x000fe2000f8e3cff */
[----:B------:R-:W-:Y:S02]  /*1b10*/  UIADD3.X UR29, UPT, UPT, URZ, UR15, URZ, UP1, !UPT ;  /* 0x0000000fff1d7290 */ /* 0x000fe40008ffe4ff */
[----:B------:R-:W-:Y:S01]  /*1b20*/  UIADD3.X UR27, UPT, UPT, URZ, UR15, URZ, UP0, !UPT ;  /* 0x0000000fff1b7290 */ /* 0x000fe200087fe4ff */
[----:B-1----:R-:W-:Y:S01]  /*1b30*/  SHF.L.U32 R2, R15, 0x1f, RZ ;  /* 0x0000001f0f027819 */ /* 0x002fe200000006ff */
[----:B------:R-:W-:Y:S01]  /*1b40*/  UMOV UR18, 0x0 ;  /* 0x0000000000127882 */ /* 0x000fe20000000000 */
[----:B------:R-:W-:Y:S01]  /*1b50*/  UMOV UR19, 0x10000000 ;  /* 0x1000000000137882 */ /* 0x000fe20000000000 */
[----:B------:R-:W-:Y:S01]  /*1b60*/  UMOV UR10, UR34 ;  /* 0x00000022000a7c82 */ /* 0x000fe20008000000 */
[----:B------:R4:W1:Y:S01]  /*1b70*/  SYNCS.PHASECHK.TRANS64.TRYWAIT P0, [UR8+0x28], R2 ;  /* 0x00002802ff0075a7 */ /* 0x0008620008001108 */
[----:B------:R-:W-:Y:S01]  /*1b80*/  ULEA UR8, UR17, UR6, 0xe ;  /* 0x0000000611087291 */ /* 0x000fe2000f8e70ff */
[----:B------:R-:W-:Y:S01]  /*1b90*/  UMOV UR12, UR36 ;  /* 0x00000024000c7c82 */ /* 0x000fe20008000000 */
[----:B------:R-:W-:-:S02]  /*1ba0*/  UMOV UR9, UR33 ;  /* 0x0000002100097c82 */ /* 0x000fc40008000000 */
[----:B------:R-:W-:Y:S02]  /*1bb0*/  UIADD3 UR32, UPT, UPT, UR8, 0xc400, URZ ;  /* 0x0000c40008207890 */ /* 0x000fe4000fffe0ff */
[----:B------:R-:W-:Y:S01]  /*1bc0*/  UIADD3 UR8, UPT, UPT, UR8, 0x20400, URZ ;  /* 0x0002040008087890 */ /* 0x000fe2000fffe0ff */
[----:B------:R-:W-:Y:S01]  /*1bd0*/  UMOV UR25, UR13 ;  /* 0x0000000d00197c82 */ /* 0x000fe20008000000 */
[----:B------:R-:W-:-:S05]  /*1be0*/  UMOV UR17, UR23 ;  /* 0x0000001700117c82 */ /* 0x000fca0008000000 */
[----:B------:R2:W-:Y:S02]  /*1bf0*/  UTMALDG.3D.2CTA [UR32], [UR28], desc[UR18] ;  /* 0x000012201c0075b4 */ /* 0x0005e40008211000 */
[----:B------:R4:W-:Y:S01]  /*1c00*/  UTMALDG.3D.2CTA [UR8], [UR26], desc[UR18] ;  /* 0x000012081a0075b4 */ /* 0x0009e20008211000 */
[----:B--2---:R-:W-:Y:S01]  /*1c10*/  UIADD3 UR34, UPT, UPT, UR34, 0x80, URZ ;  /* 0x0000008022227890 */ /* 0x004fe2000fffe0ff */
[----:B------:R-:W-:Y:S11]  /*1c20*/  BRA.U UP2, `(.L_x_31) ;  /* 0xfffffffd02507547 */ /* 0x000ff6000b83ffff */
.L_x_25:
[----:B----4-:R-:W-:Y:S01]  /*1c30*/  ULEA UR8, UR23, UR6, 0x3 ;  /* 0x0000000617087291 */ /* 0x010fe2000f8e18ff */
[----:B-1----:R-:W-:Y:S01]  /*1c40*/  SHF.L.U32 R2, R15, 0x1f, RZ ;  /* 0x0000001f0f027819 */ /* 0x002fe200000006ff */
[----:B------:R-:W-:Y:S01]  /*1c50*/  @!P1 SYNCS.ARRIVE.TRANS64.A1T0 RZ, [UR6+0x98], RZ ;  /* 0x000098ffffff99a7 */ /* 0x000fe20008100006 */
[----:B------:R-:W-:-:S06]  /*1c60*/  UISETP.GT.AND UP0, UPT, UR7, UR5, UPT ;  /* 0x000000050700728c */ /* 0x000fcc000bf04270 */
[----:B--2---:R1:W2:Y:S03]  /*1c70*/  SYNCS.PHASECHK.TRANS64.TRYWAIT P0, [UR8+0x28], R2 ;  /* 0x00002802ff0075a7 */ /* 0x0042a60008001108 */
[----:B------:R-:W-:Y:S05]  /*1c80*/  BRA.U !UP0, `(.L_x_32) ;  /* 0x0000000108bc7547 */ /* 0x000fea000b800000 */
[----:B------:R-:W-:Y:S01]  /*1c90*/  UIADD3 UR26, UPT, UPT, UR24, UR25, URZ ;  /* 0x00000019181a7290 */ /* 0x000fe2000fffe0ff */
[----:B------:R-:W-:-:S11]  /*1ca0*/  UMOV UR27, UR23 ;  /* 0x00000017001b7c82 */ /* 0x000fd60008000000 */
.L_x_38:
[----:B------:R-:W-:Y:S01]  /*1cb0*/  ULEA UR17, UR27, UR6, 0x3 ;  /* 0x000000061b117291 */ /* 0x000fe2000f8e18ff */
[----:B--2---:R-:W-:Y:S01]  /*1cc0*/  @P5 MOV R3, 0x10000 ;  /* 0x0001000000035802 */ /* 0x004fe20000000f00 */
[----:B-12---:R-:W-:Y:S10]  /*1cd0*/  @P0 BRA `(.L_x_33) ;  /* 0x00000000000c0947 */ /* 0x006ff40003800000 */
[----:B------:R-:W-:-:S04]  /*1ce0*/  SHF.L.U32 R5, R15, 0x1f, RZ ;  /* 0x0000001f0f057819 */ /* 0x000fc800000006ff */
[----:B------:R-:W2:Y:S02]  /*1cf0*/  SYNCS.PHASECHK.TRANS64.TRYWAIT P0, [UR17+0x28], R5 ;  /* 0x00002805ff0075a7 */ /* 0x000ea40008001111 */
[----:B--2---:R-:W-:Y:S05]  /*1d00*/  @!P0 BRA `(.L_x_34) ;  /* 0x0000009800e48947 */ /* 0x004fea0003800000 */
.L_x_33:
[----:B------:R2:W-:Y:S01]  /*1d10*/  @P5 SYNCS.ARRIVE.TRANS64 RZ, [UR17], R3 ;  /* 0x00000003ffff59a7 */ /* 0x0005e20008000011 */
[----:B------:R-:W-:-:S04]  /*1d20*/  ULOP3.LUT UR8, UR22, 0x2, URZ, 0xfc, !UPT ;  /* 0x0000000216087892 */ /* 0x000fc8000f8efcff */
[----:B------:R-:W-:-:S09]  /*1d30*/  UISETP.NE.AND UP0, UPT, UR8, 0x2, UPT ;  /* 0x000000020800788c */ /* 0x000fd2000bf05270 */
[----:B------:R-:W-:Y:S05]  /*1d40*/  BRA.U UP0, `(.L_x_35) ;  /* 0x0000000100047547 */ /* 0x000fea000b800000 */
[----:B------:R-:W-:Y:S05]  /*1d50*/  BPT.TRAP 0x1 ;  /* 0x000000040000795c */ /* 0x000fea0000300000 */
.L_x_35:
[----:B------:R-:W-:Y:S04]  /*1d60*/  BSSY.RECONVERGENT B0, `(.L_x_36) ;  /* 0x0000003000007945 */ /* 0x000fe80003800200 */
[----:B------:R-:W-:Y:S05]  /*1d70*/  @!P4 BRA `(.L_x_37) ;  /* 0x000000000004c947 */ /* 0x000fea0003800000 */
[----:B------:R-:W-:Y:S05]  /*1d80*/  BPT.TRAP 0x1 ;  /* 0x000000040000795c */ /* 0x000fea0000300000 */
.L_x_37:
[----:B------:R-:W-:Y:S05]  /*1d90*/  BSYNC.RECONVERGENT B0 ;  /* 0x0000000000007941 */ /* 0x000fea0003800200 */
.L_x_36:
[----:B------:R-:W-:Y:S02]  /*1da0*/  UIADD3 UR23, UPT, UPT, UR27, 0x1, URZ ;  /* 0x000000011b177890 */ /* 0x000fe4000fffe0ff */
[----:B------:R-:W-:Y:S02]  /*1db0*/  UIADD3 UR32, UP1, UPT, UR14, 0x80, URZ ;  /* 0x000000800e207890 */ /* 0x000fe4000ff3e0ff */
[----:B------:R-:W-:Y:S02]  /*1dc0*/  UISETP.NE.AND UP0, UPT, UR23, 0x5, UPT ;  /* 0x000000051700788c */ /* 0x000fe4000bf05270 */
[----:B------:R-:W-:Y:S02]  /*1dd0*/  USHF.L.U32 UR18, UR25, 0x7, URZ ;  /* 0x0000000719127899 */ /* 0x000fe400080006ff */
[----:B------:R-:W-:Y:S02]  /*1de0*/  USEL UR9, URZ, 0x1, UP0 ;  /* 0x00000001ff097887 */ /* 0x000fe40008000000 */
[----:B------:R-:W-:-:S02]  /*1df0*/  USEL UR23, UR23, URZ, UP0 ;  /* 0x000000ff17177287 */ /* 0x000fc40008000000 */
[----:B------:R-:W-:Y:S02]  /*1e00*/  UIADD3 UR30, UP0, UPT, UR14, 0x180, URZ ;  /* 0x000001800e1e7890 */ /* 0x000fe4000ff1e0ff */
[----:B------:R-:W-:Y:S01]  /*1e10*/  ULEA UR8, UR23, UR6, 0x3 ;  /* 0x0000000617087291 */ /* 0x000fe2000f8e18ff */
[----:B------:R-:W-:Y:S01]  /*1e20*/  LOP3.LUT R15, R15, UR9, RZ, 0x3c, !PT ;  /* 0x000000090f0f7c12 */ /* 0x000fe2000f8e3cff */
[----:B------:R-:W-:Y:S02]  /*1e30*/  ULOP3.LUT UR17, UR17, 0xfefffff8, URZ, 0xc0, !UPT ;  /* 0xfefffff811117892 */ /* 0x000fe4000f8ec0ff */
[----:B------:R-:W-:Y:S01]  /*1e40*/  UIADD3.X UR33, UPT, UPT, URZ, UR15, URZ, UP1, !UPT ;  /* 0x0000000fff217290 */ /* 0x000fe20008ffe4ff */
[----:B-1----:R-:W-:Y:S01]  /*1e50*/  SHF.L.U32 R2, R15, 0x1f, RZ ;  /* 0x0000001f0f027819 */ /* 0x002fe200000006ff */
[----:B------:R-:W-:Y:S01]  /*1e60*/  UIADD3.X UR31, UPT, UPT, URZ, UR15, URZ, UP0, !UPT ;  /* 0x0000000fff1f7290 */ /* 0x000fe200087fe4ff */
[----:B------:R-:W-:Y:S02]  /*1e70*/  UMOV UR28, 0x0 ;  /* 0x00000000001c7882 */ /* 0x000fe40000000000 */
[----:B------:R4:W1:Y:S01]  /*1e80*/  SYNCS.PHASECHK.TRANS64.TRYWAIT P0, [UR8+0x28], R2 ;  /* 0x00002802ff0075a7 */ /* 0x0008620008001108 */
[----:B------:R-:W-:Y:S01]  /*1e90*/  ULEA UR8, UR27, UR6, 0xe ;  /* 0x000000061b087291 */ /* 0x000fe2000f8e70ff */
[----:B------:R-:W-:Y:S01]  /*1ea0*/  UMOV UR29, 0x10000000 ;  /* 0x10000000001d7882 */ /* 0x000fe20000000000 */
[----:B------:R-:W-:-:S02]  /*1eb0*/  UMOV UR19, UR35 ;  /* 0x0000002300137c82 */ /* 0x000fc40008000000 */
[----:B------:R-:W-:Y:S02]  /*1ec0*/  UIADD3 UR16, UPT, UPT, UR8, 0xc400, URZ ;  /* 0x0000c40008107890 */ /* 0x000fe4000fffe0ff */
[----:B------:R-:W-:Y:S01]  /*1ed0*/  UIADD3 UR8, UPT, UPT, UR8, 0x20400, URZ ;  /* 0x0002040008087890 */ /* 0x000fe2000fffe0ff */
[----:B------:R-:W-:Y:S01]  /*1ee0*/  UMOV UR20, UR36 ;  /* 0x0000002400147c82 */ /* 0x000fe20008000000 */
[----:B------:R-:W-:Y:S01]  /*1ef0*/  UMOV UR12, UR36 ;  /* 0x00000024000c7c82 */ /* 0x000fe20008000000 */
[----:B------:R-:W-:Y:S01]  /*1f00*/  UMOV UR9, UR17 ;  /* 0x0000001100097c82 */ /* 0x000fe20008000000 */
[----:B------:R-:W-:Y:S01]  /*1f10*/  UMOV UR10, UR18 ;  /* 0x00000012000a7c82 */ /* 0x000fe20008000000 */
[----:B------:R-:W-:Y:S02]  /*1f20*/  UIADD3 UR25, UPT, UPT, UR25, 0x1, URZ ;  /* 0x0000000119197890 */ /* 0x000fe4000fffe0ff */
[----:B------:R4:W-:Y:S01]  /*1f30*/  UTMALDG.3D.2CTA [UR16], [UR32], desc[UR28] ;  /* 0x00001c10200075b4 */ /* 0x0009e20008211000 */
[----:B------:R-:W-:Y:S01]  /*1f40*/  UMOV UR27, UR23 ;  /* 0x00000017001b7c82 */ /* 0x000fe20008000000 */
[----:B------:R-:W-:Y:S01]  /*1f50*/  UISETP.NE.AND UP0, UPT, UR25, UR26, UPT ;  /* 0x0000001a1900728c */ /* 0x000fe2000bf05270 */
[----:B------:R4:W-:Y:S08]  /*1f60*/  UTMALDG.3D.2CTA [UR8], [UR30], desc[UR28] ;  /* 0x00001c081e0075b4 */ /* 0x0009f00008211000 */
[----:B----4-:R-:W-:Y:S05]  /*1f70*/  BRA.U UP0, `(.L_x_38) ;  /* 0xfffffffd004c7547 */ /* 0x010fea000b83ffff */
.L_x_32:
[C---:B-1----:R-:W-:Y:S01]  /*1f80*/  LEA R2, R14.reuse, UR6, 0x3 ;  /* 0x000000060e027c11 */ /* 0x042fe2000f8e18ff */
[----:B------:R-:W-:Y:S01]  /*1f90*/  NOP ;  /* 0x0000000000007918 */ /* 0x000fe20000000000 */
[----:B--2---:R-:W-:Y:S02]  /*1fa0*/  SHF.L.U32 R3, R13, 0x1f, RZ ;  /* 0x0000001f0d037819 */ /* 0x004fe400000006ff */
[----:B------:R-:W-:Y:S02]  /*1fb0*/  LEA R4, R14, UR6, 0x4 ;  /* 0x000000060e047c11 */ /* 0x000fe4000f8e20ff */
[----:B------:R-:W1:Y:S02]  /*1fc0*/  SYNCS.PHASECHK.TRANS64.TRYWAIT P0, [R2+URZ+0xa0], R3 ;  /* 0x0000a003020075a7 */ /* 0x000e6400080011ff */
[----:B-1----:R-:W-:Y:S05]  /*1fd0*/  @!P0 BRA `(.L_x_39) ;  /* 0x0000009800488947 */ /* 0x002fea0003800000 */
.L_x_148:
[----:B------:R-:W2:Y:S01]  /*1fe0*/  LDS.128 R4, [R4+0x110] ;  /* 0x0001100004047984 */ /* 0x000ea20000000c00 */
[----:B------:R-:W-:Y:S01]  /*1ff0*/  ISETP.GE.AND P0, PT, R72, 0x1, PT ;  /* 0x000000014800780c */ /* 0x000fe20003f06270 */
[----:B-1----:R-:W-:Y:S01]  /*2000*/  VIADD R2, R2, 0xb0 ;  /* 0x000000b002027836 */ /* 0x002fe20000000000 */
[----:B------:R-:W-:Y:S01]  /*2010*/  @!PT LDS RZ, [RZ] ;  /* 0x00000000fffff984 */ /* 0x000fe20000000800 */
[----:B------:R-:W-:Y:S01]  /*2020*/  @!PT LDS RZ, [RZ] ;  /* 0x00000000fffff984 */ /* 0x000fe20000000800 */
[----:B------:R-:W-:Y:S01]  /*2030*/  @!PT LDS RZ, [RZ] ;  /* 0x00000000fffff984 */ /* 0x000fe20000000800 */
[----:B------:R-:W-:Y:S01]  /*2040*/  @!PT LDS RZ, [RZ] ;  /* 0x00000000fffff984 */ /* 0x000fe20000000800 */
[----:B------:R1:W-:Y:S06]  /*2050*/  MEMBAR.ALL.CTA ;  /* 0x0000000000007992 */ /* 0x0003ec0000008000 */
[----:B-1----:R-:W1:Y:S01]  /*2060*/  FENCE.VIEW.ASYNC.S ;  /* 0x00000000000073c6 */ /* 0x002e620000000000 */
[----:B------:R-:W-:-:S04]  /*2070*/  PRMT R2, RZ, 0x654, R2 ;  /* 0x00000654ff027816 */ /* 0x000fc80000000002 */
[----:B-1----:R1:W-:Y:S01]  /*2080*/  SYNCS.ARRIVE.TRANS64.RED.A1T0 RZ, [R2+URZ], RZ ;  /* 0x000000ff02ff79a7 */ /* 0x0023e200081004ff */
[----:B--2---:R-:W-:-:S13]  /*2090*/  LOP3.LUT P2, RZ, R6, 0x1, RZ, 0xc0, !PT ;  /* 0x0000000106ff7812 */ /* 0x004fda000784c0ff */
[----:B------:R-:W-:Y:S01]  /*20a0*/  @P2 SHF.R.U32.HI R3, RZ, 0x10, R5 ;  /* 0x00000010ff032819 */ /* 0x000fe20000011605 */
[----:B------:R-:W-:Y:S01]  /*20b0*/  VOTEU.ANY UP0, P2 ;  /* 0x0000000000ff7886 */ /* 0x000fe20001000100 */
[----:B------:R-:W-:Y:S02]  /*20c0*/  @P2 MOV R11, R4 ;  /* 0x00000004000b2202 */ /* 0x000fe40000000f00 */
[----:B------:R-:W-:Y:S02]  /*20d0*/  @P2 R2UR.BROADCAST UR8, R3 ;  /* 0x00000000030822ca */ /* 0x000fe400008e0000 */
[----:B------:R-:W-:-:S11]  /*20e0*/  @P2 LOP3.LUT R8, R5, 0xffff, RZ, 0xc0, !PT ;  /* 0x0000ffff05082812 */ /* 0x000fd600078ec0ff */
[----:B------:R-:W-:Y:S01]  /*20f0*/  @UP0 UMOV UR36, UR8 ;  /* 0x0000000800240c82 */ /* 0x000fe20008000000 */
[----:B-1----:R-:W-:Y:S05]  /*2100*/  @!P0 BRA `(.L_x_40) ;  /* 0x0000000000b88947 */ /* 0x002fea0003800000 */
[----:B------:R-:W3:Y:S01]  /*2110*/  LDC.64 R4, c[0x0][0xb18] ;  /* 0x0002c600ff047b82 */ /* 0x000ee20000000a00 */
[----:B------:R-:W-:-:S07]  /*2120*/  ISETP.NE.AND P3, PT, R72, 0x1, PT ;  /* 0x000000014800780c */ /* 0x000fce0003f65270 */
[----:B------:R-:W1:Y:S08]  /*2130*/  LDC.64 R6, c[0x0][0xb10] ;  /* 0x0002c400ff067b82 */ /* 0x000e700000000a00 */
[----:B------:R-:W2:Y:S08]  /*2140*/  LDC R17, c[0x0][0xb20] ;  /* 0x0002c800ff117b82 */ /* 0x000eb00000000800 */
[----:B------:R-:W4:Y:S01]  /*2150*/  LDC R18, c[0x0][0xb0c] ;  /* 0x0002c300ff127b82 */ /* 0x000f220000000800 */
[----:B---3--:R-:W-:Y:S01]  /*2160*/  IMAD.HI.U32 R22, R0, R5, RZ ;  /* 0x0000000500167227 */ /* 0x008fe200078e00ff */
[----:B------:R-:W-:-:S06]  /*2170*/  ISETP.NE.AND P0, PT, R4, 0x1, PT ;  /* 0x000000010400780c */ /* 0x000fcc0003f05270 */
[----:B------:R-:W3:Y:S01]  /*2180*/  LDC.64 R2, c[0x0][0xb28] ;  /* 0x0002ca00ff027b82 */ /* 0x000ee20000000a00 */
[----:B-1----:R-:W-:-:S04]  /*2190*/  IMAD.HI.U32 R20, R9, R6, RZ ;  /* 0x0000000609147227 */ /* 0x002fc800078e00ff */
[----:B------:R-:W-:Y:S01]  /*21a0*/  IMAD.HI.U32 R24, R11, R6, RZ ;  /* 0x000000060b187227 */ /* 0x000fe200078e00ff */
[----:B------:R-:W-:Y:S02]  /*21b0*/  SHF.R.U32.HI R20, RZ, R7, R20 ;  /* 0x00000007ff147219 */ /* 0x000fe40000011614 */
[----:B--2---:R-:W-:Y:S01]  /*21c0*/  SHF.R.U32.HI R19, RZ, R17, R22 ;  /* 0x00000011ff137219 */ /* 0x004fe20000011616 */
[----:B------:R-:W-:Y:S01]  /*21d0*/  IMAD.HI.U32 R22, R8, R5, RZ ;  /* 0x0000000508167227 */ /* 0x000fe200078e00ff */
[----:B------:R-:W-:Y:S02]  /*21e0*/  SHF.R.U32.HI R24, RZ, R7, R24 ;  /* 0x00000007ff187219 */ /* 0x000fe40000011618 */
[----:B------:R-:W-:Y:S02]  /*21f0*/  SEL R19, R0, R19, !P0 ;  /* 0x0000001300137207 */ /* 0x000fe40004000000 */
[----:B------:R-:W-:Y:S02]  /*2200*/  SHF.R.U32.HI R17, RZ, R17, R22 ;  /* 0x00000011ff117219 */ /* 0x000fe40000011616 */
[----:B----4-:R-:W-:-:S02]  /*2210*/  ISETP.NE.AND P1, PT, R18, 0x1, PT ;  /* 0x000000011200780c */ /* 0x010fc40003f25270 */
[----:B------:R-:W-:Y:S02]  /*2220*/  SEL R17, R8, R17, !P0 ;  /* 0x0000001108117207 */ /* 0x000fe40004000000 */
[----:B------:R-:W-:Y:S02]  /*2230*/  SEL R21, R9, R20, !P1 ;  /* 0x0000001409157207 */ /* 0x000fe40004800000 */
[----:B------:R-:W-:Y:S01]  /*2240*/  SEL R5, R11, R24, !P1 ;  /* 0x000000180b057207 */ /* 0x000fe20004800000 */
[----:B---3--:R-:W-:Y:S01]  /*2250*/  IMAD.HI.U32 R20, R19, R2, RZ ;  /* 0x0000000213147227 */ /* 0x008fe200078e00ff */
[----:B------:R-:W-:-:S03]  /*2260*/  IADD3 R7, PT, PT, -R17, RZ, RZ ;  /* 0x000000ff11077210 */ /* 0x000fc60007ffe1ff */
        /* <DEDUP_REMOVED lines=11> */
[----:B------:R-:W-:-:S04]  /*2320*/  @!P0 IMAD.HI.U32 R20, R5, R2, RZ ;  /* 0x0000000205148227 */ /* 0x000fc800078e00ff */
[----:B------:R-:W-:Y:S01]  /*2330*/  IMAD.MOV R2, RZ, RZ, -R6 ;  /* 0x000000ffff027224 */ /* 0x000fe200078e0a06 */
[----:B------:R-:W-:-:S03]  /*2340*/  @!P0 SHF.R.U32.HI R20, RZ, R3, R20 ;  /* 0x00000003ff148219 */ /* 0x000fc60000011614 */
[----:B------:R-:W-:Y:S01]  /*2350*/  IMAD R2, R72, R2, R17 ;  /* 0x0000000248027224 */ /* 0x000fe200078e0211 */
        /* <DEDUP_REMOVED lines=9> */
.L_x_40:
[----:B------:R-:W1:Y:S02]  /*23f0*/  LDCU UR8, c[0x0][0xb30] ;  /* 0x00016600ff0877ac */ /* 0x000e640008000800 */
[----:B-1----:R-:W-:-:S09]  /*2400*/  UISETP.NE.AND UP0, UPT, UR8, 0x1, UPT ;  /* 0x000000010800788c */ /* 0x002fd2000bf05270 */
[----:B------:R-:W-:Y:S05]  /*2410*/  BRA.U UP0, `(.L_x_41) ;  /* 0x0000000100407547 */ /* 0x000fea000b800000 */
[----:B------:R-:W1:Y:S08]  /*2420*/  LDC.64 R4, c[0x0][0xb10] ;  /* 0x0002c400ff047b82 */ /* 0x000e700000000a00 */
[----:B------:R-:W2:Y:S08]  /*2430*/  LDC.64 R2, c[0x0][0xb18] ;  /* 0x0002c600ff027b82 */ /* 0x000eb00000000a00 */
[----:B------:R-:W4:Y:S08]  /*2440*/  LDC R6, c[0x0][0xb20] ;  /* 0x0002c800ff067b82 */ /* 0x000f300000000800 */
[----:B------:R-:W3:Y:S01]  /*2450*/  LDC R18, c[0x0][0xb0c] ;  /* 0x0002c300ff127b82 */ /* 0x000ee20000000800 */
[----:B-1----:R-:W-:-:S05]  /*2460*/  IMAD.HI.U32 R4, R11, R4, RZ ;  /* 0x000000040b047227 */ /* 0x002fca00078e00ff */
[----:B------:R-:W-:Y:S01]  /*2470*/  SHF.R.U32.HI R4, RZ, R5, R4 ;  /* 0x00000005ff047219 */ /* 0x000fe20000011604 */
[----:B--2---:R-:W-:Y:S01]  /*2480*/  IMAD.HI.U32 R3, R8, R3, RZ ;  /* 0x0000000308037227 */ /* 0x004fe200078e00ff */
[----:B------:R-:W-:-:S04]  /*2490*/  ISETP.NE.AND P0, PT, R2, 0x1, PT ;  /* 0x000000010200780c */ /* 0x000fc80003f05270 */
[----:B----4-:R-:W-:-:S04]  /*24a0*/  SHF.R.U32.HI R3, RZ, R6, R3 ;  /* 0x00000006ff037219 */ /* 0x010fc80000011603 */
[----:B------:R-:W-:Y:S02]  /*24b0*/  SEL R3, R8, R3, !P0 ;  /* 0x0000000308037207 */ /* 0x000fe40004000000 */
[----:B---3--:R-:W-:-:S04]  /*24c0*/  ISETP.NE.AND P1, PT, R18, 0x1, PT ;  /* 0x000000011200780c */ /* 0x008fc80003f25270 */
[----:B------:R-:W-:-:S05]  /*24d0*/  SEL R4, R11, R4, !P1 ;  /* 0x000000040b047207 */ /* 0x000fca0004800000 */
[----:B------:R-:W-:Y:S02]  /*24e0*/  IMAD.IADD R5, R3, 0x1, -R4 ;  /* 0x0000000103057824 */ /* 0x000fe400078e0a04 */
[----:B------:R-:W-:Y:S02]  /*24f0*/  IMAD.IADD R3, R4, 0x1, -R3 ;  /* 0x0000000104037824 */ /* 0x000fe400078e0a03 */
[----:B------:R-:W-:Y:S02]  /*2500*/  IMAD R11, R5, R18, R11 ;  /* 0x00000012050b7224 */ /* 0x000fe400078e020b */
[----:B------:R-:W-:-:S07]  /*2510*/  IMAD R8, R3, R2, R8 ;  /* 0x0000000203087224 */ /* 0x000fce00078e0208 */
.L_x_41:
[----:B------:R-:W-:Y:S01]  /*2520*/  VIADD R14, R14, 0x1 ;  /* 0x000000010e0e7836 */ /* 0x000fe20000000000 */
[----:B------:R-:W-:Y:S01]  /*2530*/  PLOP3.LUT P1, PT, PT, PT, PT, 0x80, 0x8 ;  /* 0x000000000008781c */ /* 0x000fe20003f2f070 */
[----:B------:R-:W-:Y:S02]  /*2540*/  IMAD.IADD R21, R11, 0x1, R170 ;  /* 0x000000010b157824 */ /* 0x000fe400078e02aa */
[----:B------:R-:W-:Y:S01]  /*2550*/  IMAD.IADD R20, R8, 0x1, R147 ;  /* 0x0000000108147824 */ /* 0x000fe200078e0293 */
[----:B------:R-:W-:-:S04]  /*2560*/  ISETP.NE.AND P0, PT, R14, 0x2, PT ;  /* 0x000000020e00780c */ /* 0x000fc80003f05270 */
[----:B------:R-:W-:Y:S02]  /*2570*/  SEL R2, RZ, 0x1, P0 ;  /* 0x00000001ff027807 */ /* 0x000fe40000000000 */
[----:B------:R-:W-:Y:S02]  /*2580*/  SEL R14, R14, RZ, P0 ;  /* 0x000000ff0e0e7207 */ /* 0x000fe40000000000 */
[----:B------:R-:W-:Y:S01]  /*2590*/  LOP3.LUT R13, R13, R2, RZ, 0x3c, !PT ;  /* 0x000000020d0d7212 */ /* 0x000fe200078e3cff */
[----:B------:R-:W-:Y:S06]  /*25a0*/  @P2 BRA `(.L_x_42) ;  /* 0xfffffff000642947 */ /* 0x000fec000383ffff */
[----:B------:R-:W-:Y:S01]  /*25b0*/  UIADD3 UR6, UPT, UPT, UR6, 0x28, URZ ;  /* 0x0000002806067890 */ /* 0x000fe2000fffe0ff */
[----:B------:R-:W-:-:S03]  /*25c0*/  SHF.L.U32 R3, R15, 0x1f, RZ ;  /* 0x0000001f0f037819 */ /* 0x000fc600000006ff */
[----:B------:R-:W-:-:S09]  /*25d0*/  ULEA UR4, UR23, UR6, 0x3 ;  /* 0x0000000617047291 */ /* 0x000fd2000f8e18ff */
[----:B------:R-:W1:Y:S02]  /*25e0*/  SYNCS.PHASECHK.TRANS64.TRYWAIT P0, [UR4], R3 ;  /* 0x00000003ff0075a7 */ /* 0x000e640008001104 */
[----:B-1----:R-:W-:Y:S05]  /*25f0*/  @!P0 BRA `(.L_x_43) ;  /* 0x0000009000d48947 */ /* 0x002fea0003800000 */
.L_x_150:
[----:B------:R-:W-:-:S04]  /*2600*/  UIADD3 UR5, UPT, UPT, UR23, 0x1, URZ ;  /* 0x0000000117057890 */ /* 0x000fc8000fffe0ff */
[----:B------:R-:W-:-:S04]  /*2610*/  UISETP.NE.AND UP0, UPT, UR5, 0x5, UPT ;  /* 0x000000050500788c */ /* 0x000fc8000bf05270 */
[----:B------:R-:W-:Y:S02]  /*2620*/  USEL UR7, URZ, 0x1, UP0 ;  /* 0x00000001ff077887 */ /* 0x000fe40008000000 */
[----:B------:R-:W-:-:S04]  /*2630*/  USEL UR5, UR5, URZ, UP0 ;  /* 0x000000ff05057287 */ /* 0x000fc80008000000 */
[----:B------:R-:W-:Y:S01]  /*2640*/  ULEA UR4, UR5, UR6, 0x3 ;  /* 0x0000000605047291 */ /* 0x000fe2000f8e18ff */
[----:B------:R-:W-:-:S04]  /*2650*/  LOP3.LUT R2, R15, UR7, RZ, 0x3c, !PT ;  /* 0x000000070f027c12 */ /* 0x000fc8000f8e3cff */
[----:B-1----:R-:W-:-:S04]  /*2660*/  SHF.L.U32 R3, R2, 0x1f, RZ ;  /* 0x0000001f02037819 */ /* 0x002fc800000006ff */
[----:B------:R-:W1:Y:S02]  /*2670*/  SYNCS.PHASECHK.TRANS64.TRYWAIT P0, [UR4], R3 ;  /* 0x00000003ff0075a7 */ /* 0x000e640008001104 */
[----:B-1----:R-:W-:Y:S05]  /*2680*/  @!P0 BRA `(.L_x_44) ;  /* 0x0000009000c88947 */ /* 0x002fea0003800000 */
.L_x_152:
        /* <DEDUP_REMOVED lines=9> */
.L_x_154:
        /* <DEDUP_REMOVED lines=9> */
.L_x_156:
[----:B------:R-:W-:-:S04]  /*27b0*/  UIADD3 UR5, UPT, UPT, UR5, 0x1, URZ ;  /* 0x0000000105057890 */ /* 0x000fc8000fffe0ff */
[----:B------:R-:W-:-:S04]  /*27c0*/  UISETP.NE.AND UP0, UPT, UR5, 0x5, UPT ;  /* 0x000000050500788c */ /* 0x000fc8000bf05270 */
[----:B------:R-:W-:Y:S02]  /*27d0*/  USEL UR4, URZ, 0x1, UP0 ;  /* 0x00000001ff047887 */ /* 0x000fe40008000000 */
[----:B------:R-:W-:-:S04]  /*27e0*/  USEL UR5, UR5, URZ, UP0 ;  /* 0x000000ff05057287 */ /* 0x000fc80008000000 */
[----:B------:R-:W-:Y:S01]  /*27f0*/  ULEA UR5, UR5, UR6, 0x3 ;  /* 0x0000000605057291 */ /* 0x000fe2000f8e18ff */
[----:B-1----:R-:W-:-:S04]  /*2800*/  LOP3.LUT R3, R2, UR4, RZ, 0x3c, !PT ;  /* 0x0000000402037c12 */ /* 0x002fc8000f8e3cff */
[----:B------:R-:W-:Y:S01]  /*2810*/  SHF.L.U32 R3, R3, 0x1f, RZ ;  /* 0x0000001f03037819 */ /* 0x000fe200000006ff */
[----:B---3--:R-:W-:-:S07]  /*2820*/  IMAD.U32 R0, RZ, RZ, UR5 ;  /* 0x00000005ff007e24 */ /* 0x008fce000f8e00ff */
.L_x_47:
[----:B-1----:R1:W2:Y:S02]  /*2830*/  SYNCS.PHASECHK.TRANS64.TRYWAIT P0, [R0+URZ], R3 ;  /* 0x00000003000075a7 */ /* 0x0022a400080011ff */
[----:B--2---:R-:W-:Y:S05]  /*2840*/  @!P0 NANOSLEEP.SYNCS 0x989680 ;  /* 0x009896800000895d */ /* 0x004fea0003900000 */
[----:B------:R-:W2:Y:S02]  /*2850*/  @!P0 SYNCS.PHASECHK.TRANS64 P0, [R0+URZ], R3 ;  /* 0x00000003000085a7 */ /* 0x000ea400080010ff */
[----:B--2---:R-:W-:Y:S05]  /*2860*/  @P0 EXIT ;  /* 0x000000000000094d */ /* 0x004fea0003800000 */
[----:B------:R-:W-:Y:S05]  /*2870*/  BRA `(.L_x_47) ;  /* 0xfffffffc00ec7947 */ /* 0x000fea000383ffff */
.L_x_22:
[----:B------:R-:W-:-:S04]  /*2880*/  UISETP.NE.AND UP1, UPT, UR37, URZ, UPT ;  /* 0x000000ff2500728c */ /* 0x000fc8000bf25270 */
[----:B------:R-:W-:-:S09]  /*2890*/  UISETP.NE.OR UP1, UPT, UR10, 0x1, UP1 ;  /* 0x000000010a00788c */ /* 0x000fd20008f25670 */
[----:B------:R-:W-:Y:S05]  /*28a0*/  BRA.U UP1, `(.L_x_48) ;  /* 0x00000005014c7547 */ /* 0x000fea000b800000 */
[----:B------:R-:W-:Y:S01]  /*28b0*/  HFMA2 R11, -RZ, RZ, 0, 0 ;  /* 0x00000000ff0b7431 */ /* 0x000fe200000001ff */
[----:B------:R-:W-:Y:S01]  /*28c0*/  ISETP.GE.U32.AND P2, PT, R10, 0x2, PT ;  /* 0x000000020a00780c */ /* 0x000fe20003f46070 */
[----:B------:R-:W-:Y:S01]  /*28d0*/  IMAD.MOV.U32 R12, RZ, RZ, 0x1 ;  /* 0x00000001ff0c7424 */ /* 0x000fe200078e00ff */
[----:B------:R-:W-:Y:S01]  /*28e0*/  CS2R R8, SRZ ;  /* 0x0000000000087805 */ /* 0x000fe2000001ff00 */
[----:B------:R-:W-:Y:S01]  /*28f0*/  IMAD.MOV.U32 R3, RZ, RZ, RZ ;  /* 0x000000ffff037224 */ /* 0x000fe200078e00ff */
[----:B------:R-:W-:Y:S01]  /*2900*/  UMOV UR4, 0x400 ;  /* 0x0000040000047882 */ /* 0x000fe20000000000 */
[----:B------:R-:W-:Y:S01]  /*2910*/  UMOV UR6, URZ ;  /* 0x000000ff00067c82 */ /* 0x000fe20008000000 */
[----:B------:R-:W-:-:S12]  /*2920*/  ULEA UR37, UR37, UR4, 0x18 ;  /* 0x0000000425257291 */ /* 0x000fd8000f8ec0ff */
.L_x_52:
[----:B------:R-:W-:Y:S02]  /*2930*/  LEA R0, R3, UR37, 0x3 ;  /* 0x0000002503007c11 */ /* 0x000fe4000f8e18ff */
[----:B------:R-:W-:-:S03]  /*2940*/  SHF.L.U32 R5, R8, 0x1f, RZ ;  /* 0x0000001f08057819 */ /* 0x000fc600000006ff */
[----:B------:R-:W-:Y:S01]  /*2950*/  VIADD R4, R0, 0xf0 ;  /* 0x000000f000047836 */ /* 0x000fe20000000000 */
[----:B------:R-:W1:Y:S02]  /*2960*/  SYNCS.PHASECHK.TRANS64.TRYWAIT P0, [R0+URZ+0xe0], R5 ;  /* 0x0000e005000075a7 */ /* 0x000e6400080011ff */
[----:B-1----:R-:W-:Y:S05]  /*2970*/  @!P0 BRA `(.L_x_49) ;  /* 0x0000009000548947 */ /* 0x002fea0003800000 */
.L_x_157:
[----:B------:R-:W-:Y:S01]  /*2980*/  ULEA UR5, UR6, UR37, 0x3 ;  /* 0x0000002506057291 */ /* 0x000fe2000f8e18ff */
[----:B------:R-:W-:Y:S01]  /*2990*/  PRMT R4, RZ, 0x654, R4 ;  /* 0x00000654ff047816 */ /* 0x000fe20000000004 */
[----:B-1----:R-:W-:Y:S01]  /*29a0*/  @!P2 IMAD.MOV.U32 R5, RZ, RZ, 0x10 ;  /* 0x00000010ff05a424 */ /* 0x002fe200078e00ff */
[----:B------:R-:W-:Y:S01]  /*29b0*/  SHF.L.U32 R7, R12, 0x1f, RZ ;  /* 0x0000001f0c077819 */ /* 0x000fe200000006ff */
[----:B------:R-:W-:Y:S01]  /*29c0*/  UIADD3 UR4, UPT, UPT, UR5, 0xa0, URZ ;  /* 0x000000a005047890 */ /* 0x000fe2000fffe0ff */
[----:B------:R1:W-:Y:S05]  /*29d0*/  SYNCS.ARRIVE.TRANS64.RED.A1T0 RZ, [R4+URZ], RZ ;  /* 0x000000ff04ff79a7 */ /* 0x0003ea00081004ff */
[----:B------:R-:W-:Y:S01]  /*29e0*/  IMAD.U32 R13, RZ, RZ, UR4 ;  /* 0x00000004ff0d7e24 */ /* 0x000fe2000f8e00ff */
[----:B------:R-:W2:Y:S04]  /*29f0*/  SYNCS.PHASECHK.TRANS64.TRYWAIT P0, [UR5+0xb0], R7 ;  /* 0x0000b007ff0075a7 */ /* 0x000ea80008001105 */
[----:B------:R-:W-:Y:S01]  /*2a00*/  PRMT R13, R10, 0x654, R13 ;  /* 0x000006540a0d7816 */ /* 0x000fe2000000000d */
[----:B-12---:R-:W-:Y:S06]  /*2a10*/  @!P0 BRA `(.L_x_50) ;  /* 0x0000009000408947 */ /* 0x006fec0003800000 */
.L_x_159:
[----:B------:R-:W-:Y:S01]  /*2a20*/  ULEA UR4, UR6, UR37, 0x4 ;  /* 0x0000002506047291 */ /* 0x000fe2000f8e20ff */
[----:B------:R-:W-:Y:S01]  /*2a30*/  SEL R2, R13, R2, !P2 ;  /* 0x000000020d027207 */ /* 0x000fe20005000000 */
[----:B------:R-:W-:Y:S01]  /*2a40*/  UIADD3 UR5, UPT, UPT, UR5, 0xa0, URZ ;  /* 0x000000a005057890 */ /* 0x000fe2000fffe0ff */
[----:B-1----:R-:W-:Y:S01]  /*2a50*/  LEA R0, R11, UR37, 0x3 ;  /* 0x000000250b007c11 */ /* 0x002fe2000f8e18ff */
[----:B------:R-:W-:Y:S01]  /*2a60*/  UIADD3 UR4, UPT, UPT, UR4, 0x110, URZ ;  /* 0x0000011004047890 */ /* 0x000fe2000fffe0ff */
[----:B------:R1:W-:Y:S01]  /*2a70*/  @!P2 SYNCS.ARRIVE.TRANS64.RED RZ, [R2+URZ], R5 ;  /* 0x0000000502ffa9a7 */ /* 0x0003e200080004ff */
[----:B------:R-:W-:Y:S01]  /*2a80*/  UIADD3 UR6, UPT, UPT, UR6, 0x1, URZ ;  /* 0x0000000106067890 */ /* 0x000fe2000fffe0ff */
[----:B------:R-:W-:-:S03]  /*2a90*/  VIADD R3, R3, 0x1 ;  /* 0x0000000103037836 */ /* 0x000fc60000000000 */
[----:B------:R-:W-:Y:S02]  /*2aa0*/  UISETP.NE.AND UP0, UPT, UR6, 0x2, UPT ;  /* 0x000000020600788c */ /* 0x000fe4000bf05270 */
[----:B------:R-:W-:Y:S01]  /*2ab0*/  ISETP.NE.AND P0, PT, R3, 0x2, PT ;  /* 0x000000020300780c */ /* 0x000fe20003f05270 */
[----:B------:R-:W-:Y:S06]  /*2ac0*/  UGETNEXTWORKID.BROADCAST [UR4], [UR5] ;  /* 0x00000000040073ca */ /* 0x000fec0008000100 */
[----:B------:R-:W-:Y:S02]  /*2ad0*/  USEL UR4, URZ, 0x1, UP0 ;  /* 0x00000001ff047887 */ /* 0x000fe40008000000 */
[----:B------:R-:W-:-:S04]  /*2ae0*/  USEL UR6, UR6, URZ, UP0 ;  /* 0x000000ff06067287 */ /* 0x000fc80008000000 */
[----:B------:R-:W-:Y:S02]  /*2af0*/  LOP3.LUT R12, R12, UR4, RZ, 0x3c, !PT ;  /* 0x000000040c0c7c12 */ /* 0x000fe4000f8e3cff */
[----:B-1----:R-:W-:-:S04]  /*2b00*/  SHF.L.U32 R5, R9, 0x1f, RZ ;  /* 0x0000001f09057819 */ /* 0x002fc800000006ff */
[----:B------:R-:W1:Y:S02]  /*2b10*/  SYNCS.PHASECHK.TRANS64.TRYWAIT P1, [R0+URZ+0xa0], R5 ;  /* 0x0000a005000075a7 */ /* 0x000e6400080211ff */
[----:B-1----:R-:W-:Y:S05]  /*2b20*/  @!P1 BRA `(.L_x_51) ;  /* 0x0000009000149947 */ /* 0x002fea0003800000 */
.L_x_160:
[----:B------:R-:W-:Y:S01]  /*2b30*/  LEA R4, R11, UR37, 0x4 ;  /* 0x000000250b047c11 */ /* 0x000fe2000f8e20ff */
[----:B-1----:R-:W-:Y:S01]  /*2b40*/  VIADD R0, R0, 0xb0 ;  /* 0x000000b000007836 */ /* 0x002fe20000000000 */
[----:B------:R-:W-:Y:S01]  /*2b50*/  SEL R3, R3, RZ, P0 ;  /* 0x000000ff03037207 */ /* 0x000fe20000000000 */
[----:B------:R-:W-:-:S03]  /*2b60*/  VIADD R11, R11, 0x1 ;  /* 0x000000010b0b7836 */ /* 0x000fc60000000000 */
[----:B------:R-:W1:Y:S01]  /*2b70*/  LDS.128 R4, [R4+0x110] ;  /* 0x0001100004047984 */ /* 0x000e620000000c00 */
[----:B------:R-:W-:Y:S02]  /*2b80*/  PRMT R0, RZ, 0x654, R0 ;  /* 0x00000654ff007816 */ /* 0x000fe40000000000 */
[C---:B------:R-:W-:Y:S01]  /*2b90*/  ISETP.NE.AND P1, PT, R11.reuse, 0x2, PT ;  /* 0x000000020b00780c */ /* 0x040fe20003f25270 */
[----:B------:R-:W-:Y:S01]  /*2ba0*/  @!PT LDS RZ, [RZ] ;  /* 0x00000000fffff984 */ /* 0x000fe20000000800 */
[----:B------:R-:W-:Y:S01]  /*2bb0*/  @!PT LDS RZ, [RZ] ;  /* 0x00000000fffff984 */ /* 0x000fe20000000800 */
[----:B------:R-:W-:Y:S01]  /*2bc0*/  @!PT LDS RZ, [RZ] ;  /* 0x00000000fffff984 */ /* 0x000fe20000000800 */
[----:B------:R-:W-:Y:S01]  /*2bd0*/  @!PT LDS RZ, [RZ] ;  /* 0x00000000fffff984 */ /* 0x000fe20000000800 */
[----:B------:R2:W-:Y:S06]  /*2be0*/  MEMBAR.ALL.CTA ;  /* 0x0000000000007992 */ /* 0x0005ec0000008000 */
[----:B--2---:R-:W2:Y:S01]  /*2bf0*/  FENCE.VIEW.ASYNC.S ;  /* 0x00000000000073c6 */ /* 0x004ea20000000000 */
[----:B------:R-:W-:Y:S01]  /*2c00*/  SEL R11, R11, RZ, P1 ;  /* 0x000000ff0b0b7207 */ /* 0x000fe20000800000 */
[----:B--2---:R2:W-:Y:S01]  /*2c10*/  SYNCS.ARRIVE.TRANS64.RED.A1T0 RZ, [R0+URZ], RZ ;  /* 0x000000ff00ff79a7 */ /* 0x0045e200081004ff */
[----:B-1----:R-:W-:-:S02]  /*2c20*/  LOP3.LUT P3, RZ, R6, 0x1, RZ, 0xc0, !PT ;  /* 0x0000000106ff7812 */ /* 0x002fc4000786c0ff */
[----:B------:R-:W-:-:S04]  /*2c30*/  SEL R5, RZ, 0x1, P0 ;  /* 0x00000001ff057807 */ /* 0x000fc80000000000 */
[----:B------:R-:W-:Y:S02]  /*2c40*/  LOP3.LUT R8, R8, R5, RZ, 0x3c, !PT ;  /* 0x0000000508087212 */ /* 0x000fe400078e3cff */
[----:B--2---:R-:W-:-:S04]  /*2c50*/  SEL R0, RZ, 0x1, P1 ;  /* 0x00000001ff007807 */ /* 0x004fc80000800000 */
[----:B------:R-:W-:Y:S01]  /*2c60*/  LOP3.LUT R9, R9, R0, RZ, 0x3c, !PT ;  /* 0x0000000009097212 */ /* 0x000fe200078e3cff */
[----:B------:R-:W-:Y:S06]  /*2c70*/  @P3 BRA `(.L_x_52) ;  /* 0xfffffffc002c3947 */ /* 0x000fec000383ffff */
[----:B------:R-:W-:Y:S01]  /*2c80*/  ULEA UR5, UR6, UR37, 0x3 ;  /* 0x0000002506057291 */ /* 0x000fe2000f8e18ff */
[----:B------:R-:W-:-:S08]  /*2c90*/  SHF.L.U32 R3, R12, 0x1f, RZ ;  /* 0x0000001f0c037819 */ /* 0x000fd000000006ff */
[----:B------:R-:W1:Y:S02]  /*2ca0*/  SYNCS.PHASECHK.TRANS64 P0, [UR5+0xb0], R3 ;  /* 0x0000b003ff0075a7 */ /* 0x000e640008001005 */
[----:B-1----:R-:W-:Y:S05]  /*2cb0*/  @P0 BRA `(.L_x_53) ;  /* 0x0000000000080947 */ /* 0x002fea0003800000 */
[----:B------:R-:W1:Y:S02]  /*2cc0*/  SYNCS.PHASECHK.TRANS64.TRYWAIT P0, [UR5+0xb0], R3 ;  /* 0x0000b003ff0075a7 */ /* 0x000e640008001105 */
[----:B-1----:R-:W-:Y:S05]  /*2cd0*/  @!P0 BRA `(.L_x_54) ;  /* 0x0000008c00bc8947 */ /* 0x002fea0003800000 */
.L_x_53:
[----:B------:R-:W-:-:S04]  /*2ce0*/  UIADD3 UR4, UPT, UPT, UR6, 0x1, URZ ;  /* 0x0000000106047890 */ /* 0x000fc8000fffe0ff */
[----:B------:R-:W-:-:S04]  /*2cf0*/  UISETP.NE.AND UP0, UPT, UR4, 0x2, UPT ;  /* 0x000000020400788c */ /* 0x000fc8000bf05270 */
[----:B------:R-:W-:Y:S02]  /*2d00*/  USEL UR7, URZ, 0x1, UP0 ;  /* 0x00000001ff077887 */ /* 0x000fe40008000000 */
[----:B------:R-:W-:-:S04]  /*2d10*/  USEL UR4, UR4, URZ, UP0 ;  /* 0x000000ff04047287 */ /* 0x000fc80008000000 */
[----:B------:R-:W-:Y:S01]  /*2d20*/  ULEA UR4, UR4, UR37, 0x3 ;  /* 0x0000002504047291 */ /* 0x000fe2000f8e18ff */
[----:B-1----:R-:W-:-:S04]  /*2d30*/  LOP3.LUT R3, R12, UR7, RZ, 0x3c, !PT ;  /* 0x000000070c037c12 */ /* 0x002fc8000f8e3cff */
[----:B------:R-:W-:-:S04]  /*2d40*/  SHF.L.U32 R0, R3, 0x1f, RZ ;  /* 0x0000001f03007819 */ /* 0x000fc800000006ff */
[----:B------:R-:W1:Y:S02]  /*2d50*/  SYNCS.PHASECHK.TRANS64 P0, [UR4+0xb0], R0 ;  /* 0x0000b000ff0075a7 */ /* 0x000e640008001004 */
[----:B-1----:R-:W-:Y:S05]  /*2d60*/  @P0 EXIT ;  /* 0x000000000000094d */ /* 0x002fea0003800000 */
[----:B------:R-:W-:Y:S02]  /*2d70*/  SHF.L.U32 R3, R3, 0x1f, RZ ;  /* 0x0000001f03037819 */ /* 0x000fe400000006ff */
[----:B------:R-:W-:-:S07]  /*2d80*/  MOV R0, UR4 ;  /* 0x0000000400007c02 */ /* 0x000fce0008000f00 */
.L_x_55:
[----:B-1----:R1:W2:Y:S02]  /*2d90*/  SYNCS.PHASECHK.TRANS64.TRYWAIT P0, [R0+URZ+0xb0], R3 ;  /* 0x0000b003000075a7 */ /* 0x0022a400080011ff */
[----:B--2---:R-:W-:Y:S05]  /*2da0*/  @!P0 NANOSLEEP.SYNCS 0x989680 ;  /* 0x009896800000895d */ /* 0x004fea0003900000 */
[----:B------:R-:W2:Y:S02]  /*2db0*/  @!P0 SYNCS.PHASECHK.TRANS64 P0, [R0+URZ+0xb0], R3 ;  /* 0x0000b003000085a7 */ /* 0x000ea400080010ff */
[----:B--2---:R-:W-:Y:S05]  /*2dc0*/  @P0 EXIT ;  /* 0x000000000000094d */ /* 0x004fea0003800000 */
[----:B------:R-:W-:Y:S05]  /*2dd0*/  BRA `(.L_x_55) ;  /* 0xfffffffc00ec7947 */ /* 0x000fea000383ffff */
.L_x_48:
[----:B------:R-:W-:Y:S05]  /*2de0*/  BRA.U UP4, `(.L_x_56) ;  /* 0x0000001104907547 */ /* 0x000fea000b800000 */
[----:B------:R-:W-:Y:S01]  /*2df0*/  UMOV UR6, 0x40 ;  /* 0x0000004000067882 */ /* 0x000fe20000000000 */
[----:B------:R-:W-:Y:S01]  /*2e00*/  NOP ;  /* 0x0000000000007918 */ /* 0x000fe20000000000 */
[----:B------:R-:W-:Y:S01]  /*2e10*/  ULEA UR6, UR37, UR6, 0x18 ;  /* 0x0000000625067291 */ /* 0x000fe2000f8ec0ff */
[----:B------:R-:W-:Y:S02]  /*2e20*/  UMOV UR7, 0x400 ;  /* 0x0000040000077882 */ /* 0x000fe40000000000 */
[----:B------:R-:W-:-:S06]  /*2e30*/  ULEA UR37, UR37, UR7, 0x18 ;  /* 0x0000000725257291 */ /* 0x000fcc000f8ec0ff */
[----:B------:R-:W1:Y:S02]  /*2e40*/  LDS.U8 R2, [UR6+0x1c] ;  /* 0x00001c06ff027984 */ /* 0x000e640008000000 */
[----:B-1----:R-:W-:-:S13]  /*2e50*/  ISETP.NE.AND P0, PT, R2, RZ, PT ;  /* 0x000000ff0200720c */ /* 0x002fda0003f05270 */
[----:B------:R-:W-:Y:S05]  /*2e60*/  @P0 BRA `(.L_x_57) ;  /* 0x0000000400080947 */ /* 0x000fea0003800000 */
[----:B------:R-:W-:Y:S02]  /*2e70*/  UISETP.NE.U32.AND UP0, UPT, UR5, 0x1, UPT ;  /* 0x000000010500788c */ /* 0x000fe4000bf05070 */
[----:B------:R-:W-:-:S07]  /*2e80*/  UIADD3 UR8, UPT, UPT, UR6, 0x8, URZ ;  /* 0x0000000806087890 */ /* 0x000fce000fffe0ff */
[----:B------:R-:W-:Y:S05]  /*2e90*/  BRA.U !UP0, `(.L_x_58) ;  /* 0x00000001089c7547 */ /* 0x000fea000b800000 */
[----:B------:R-:W-:Y:S01]  /*2ea0*/  ELECT P0, URZ, PT ;  /* 0x0000000000ff782f */ /* 0x000fe20003800000 */
[----:B------:R-:W-:-:S12]  /*2eb0*/  BSSY B0, `(.L_x_58) ;  /* 0x0000025000007945 */ /* 0x000fd80003800000 */
[----:B------:R-:W-:Y:S05]  /*2ec0*/  @!P0 BRA `(.L_x_59) ;  /* 0x00000000008c8947 */ /* 0x000fea0003800000 */
[----:B------:R-:W-:-:S05]  /*2ed0*/  UMOV UR7, 0x10 ;  /* 0x0000001000077882 */ /* 0x000fca0000000000 */
[----:B------:R-:W-:Y:S04]  /*2ee0*/  DEPBAR.LE SB1, 0x36 ;  /* 0x00009d800000791a */ /* 0x000fe80000000000 */
[----:B------:R-:W1:Y:S02]  /*2ef0*/  UTCATOMSWS.2CTA.FIND_AND_SET.ALIGN UP1, UR7, UR7 ;  /* 0x00000007000775e3 */ /* 0x000e640008220800 */
[----:B-1----:R-:W-:Y:S01]  /*2f00*/  MOV R11, UR7 ;  /* 0x00000007000b7c02 */ /* 0x002fe20008000f00 */
[----:B------:R-:W-:Y:S06]  /*2f10*/  BRA.U UP1, `(.L_x_60) ;  /* 0x0000000101187547 */ /* 0x000fec000b800000 */
.L_x_61:
[----:B------:R-:W-:Y:S05]  /*2f20*/  NANOSLEEP 0x64 ;  /* 0x000000640000795d */ /* 0x000fea0003800000 */
[----:B------:R-:W-:-:S05]  /*2f30*/  UMOV UR7, 0x10 ;  /* 0x0000001000077882 */ /* 0x000fca0000000000 */
[----:B------:R-:W-:Y:S04]  /*2f40*/  DEPBAR.LE SB1, 0x36 ;  /* 0x00009d800000791a */ /* 0x000fe80000000000 */
[----:B------:R-:W1:Y:S02]  /*2f50*/  UTCATOMSWS.2CTA.FIND_AND_SET.ALIGN UP1, UR7, UR7 ;  /* 0x00000007000775e3 */ /* 0x000e640008220800 */
[----:B-1----:R-:W-:Y:S01]  /*2f60*/  MOV R11, UR7 ;  /* 0x00000007000b7c02 */ /* 0x002fe20008000f00 */
[----:B------:R-:W-:Y:S05]  /*2f70*/  BRA.U !UP1, `(.L_x_61) ;  /* 0xfffffffd09e87547 */ /* 0x000fea000b83ffff */
.L_x_60:
[----:B------:R-:W1:Y:S01]  /*2f80*/  LDS R5, [UR6+0x10] ;  /* 0x00001006ff057984 */ /* 0x000e620008000800 */
[----:B------:R-:W-:Y:S01]  /*2f90*/  IMAD.U32 R3, RZ, RZ, UR37 ;  /* 0x00000025ff037e24 */ /* 0x000fe2000f8e00ff */
[----:B------:R-:W-:-:S03]  /*2fa0*/  MOV R2, UR4 ;  /* 0x0000000400027c02 */ /* 0x000fc60008000f00 */
[----:B------:R-:W-:Y:S01]  /*2fb0*/  VIADD R3, R3, 0x130 ;  /* 0x0000013003037836 */ /* 0x000fe20000000000 */
[----:B-1----:R-:W-:-:S04]  /*2fc0*/  SHF.L.U32 R5, R5, 0x1f, RZ ;  /* 0x0000001f05057819 */ /* 0x002fc800000006ff */
[----:B------:R-:W1:Y:S02]  /*2fd0*/  SYNCS.PHASECHK.TRANS64.TRYWAIT P0, [UR6+0x8], R5 ;  /* 0x00000805ff0075a7 */ /* 0x000e640008001106 */
[----:B-1----:R-:W-:Y:S05]  /*2fe0*/  @P0 BRA `(.L_x_62) ;  /* 0x0000000000080947 */ /* 0x002fea0003800000 */
[----:B------:R-:W1:Y:S02]  /*2ff0*/  SYNCS.PHASECHK.TRANS64.TRYWAIT P0, [UR6+0x8], R5 ;  /* 0x00000805ff0075a7 */ /* 0x000e640008001106 */
[----:B-1----:R-:W-:Y:S05]  /*3000*/  @!P0 BRA `(.L_x_63) ;  /* 0x0000008c00088947 */ /* 0x002fea0003800000 */
.L_x_62:
[----:B-1----:R-:W-:Y:S01]  /*3010*/  HFMA2 R4, -RZ, RZ, 0, 5.9604644775390625e-08 ;  /* 0x00000001ff047431 */ /* 0x002fe200000001ff */
[----:B------:R-:W-:Y:S01]  /*3020*/  UPRMT UR7, UR4, 0x654, UR8 ;  /* 0x0000065404077896 */ /* 0x000fe20008000008 */
[----:B------:R-:W-:Y:S01]  /*3030*/  IMAD.MOV.U32 R6, RZ, RZ, 0xffff ;  /* 0x0000ffffff067424 */ /* 0x000fe200078e00ff */
[----:B------:R-:W-:Y:S01]  /*3040*/  PRMT R2, R2, 0x654, R3 ;  /* 0x0000065402027816 */ /* 0x000fe20000000003 */
[----:B------:R-:W-:Y:S02]  /*3050*/  IMAD.MOV.U32 R5, RZ, RZ, 0x4 ;  /* 0x00000004ff057424 */ /* 0x000fe400078e00ff */
[----:B------:R-:W-:Y:S01]  /*3060*/  IMAD.SHL.U32 R9, R11, 0x20, RZ ;  /* 0x000000200b097824 */ /* 0x000fe200078e00ff */
[----:B------:R-:W-:Y:S02]  /*3070*/  MOV R3, UR7 ;  /* 0x0000000700037c02 */ /* 0x000fe40008000f00 */
[-C--:B------:R-:W-:Y:S01]  /*3080*/  SHF.L.U32 R7, R6, R11.reuse, RZ ;  /* 0x0000000b06077219 */ /* 0x080fe200000006ff */
[----:B------:R1:W-:Y:S01]  /*3090*/  SYNCS.ARRIVE.TRANS64.RED RZ, [UR7], R5 ;  /* 0x00000005ffff79a7 */ /* 0x0003e20008000407 */
[----:B------:R-:W-:Y:S01]  /*30a0*/  SHF.L.U32 R6, R4, R11, RZ ;  /* 0x0000000b04067219 */ /* 0x000fe200000006ff */
[----:B------:R1:W-:Y:S04]  /*30b0*/  STS [UR37+0x130], R9 ;  /* 0x00013009ff007988 */ /* 0x0003e80008000825 */
[----:B------:R1:W-:Y:S04]  /*30c0*/  STAS [R2.64], R11 ;  /* 0x0000000b02007dbd */ /* 0x0003e8000c0008ff */
[----:B------:R1:W-:Y:S04]  /*30d0*/  ATOMS.OR RZ, [UR6+0x14], R7 ;  /* 0x00001407ffff798c */ /* 0x0003e8000b000006 */
[----:B------:R1:W-:Y:S04]  /*30e0*/  ATOMS.OR RZ, [UR6+0x18], R6 ;  /* 0x00001806ffff798c */ /* 0x0003e8000b000006 */
[----:B------:R1:W-:Y:S02]  /*30f0*/  ATOMS.XOR RZ, [UR6+0x10], R4 ;  /* 0x00001004ffff798c */ /* 0x0003e4000b800006 */
.L_x_59:
[----:B------:R-:W-:Y:S05]  /*3100*/  BSYNC B0 ;  /* 0x0000000000007941 */ /* 0x000fea0003800000 */
.L_x_58:
[----:B------:R-:W-:Y:S05]  /*3110*/  BRA.U UP0, `(.L_x_64) ;  /* 0x00000001006c7547 */ /* 0x000fea000b800000 */
[----:B------:R-:W-:-:S03]  /*3120*/  UMOV UR7, 0xffffffff ;  /* 0xffffffff00077882 */ /* 0x000fc60000000000 */
[----:B------:R-:W-:Y:S05]  /*3130*/  BRA.DIV UR7, `(.L_x_65) ;  /* 0x0000008a07d47947 */ /* 0x000fea000b800000 */
[----:B------:R-:W-:-:S13]  /*3140*/  ELECT P6, URZ, PT ;  /* 0x0000000000ff782f */ /* 0x000fda00038c0000 */
.L_x_164:
[----:B------:R-:W-:Y:S05]  /*3150*/  @!P6 BRA `(.L_x_64) ;  /* 0x00000000005ce947 */ /* 0x000fea0003800000 */
[----:B-1----:R-:W1:Y:S02]  /*3160*/  LDS R3, [UR6+0x10] ;  /* 0x00001006ff037984 */ /* 0x002e640008000800 */
[----:B-1----:R-:W-:-:S04]  /*3170*/  SHF.L.U32 R3, R3, 0x1f, RZ ;  /* 0x0000001f03037819 */ /* 0x002fc800000006ff */
[----:B------:R-:W1:Y:S02]  /*3180*/  SYNCS.PHASECHK.TRANS64.TRYWAIT P0, [UR6+0x8], R3 ;  /* 0x00000803ff0075a7 */ /* 0x000e640008001106 */
[----:B-1----:R-:W-:Y:S05]  /*3190*/  @P0 BRA `(.L_x_66) ;  /* 0x0000000000080947 */ /* 0x002fea0003800000 */
[----:B------:R-:W1:Y:S02]  /*31a0*/  SYNCS.PHASECHK.TRANS64.TRYWAIT P0, [UR6+0x8], R3 ;  /* 0x00000803ff0075a7 */ /* 0x000e640008001106 */
[----:B-1----:R-:W-:Y:S05]  /*31b0*/  @!P0 BRA `(.L_x_67) ;  /* 0x0000008800d48947 */ /* 0x002fea0003800000 */
.L_x_66:
[----:B------:R-:W2:Y:S01]  /*31c0*/  LDS R5, [UR37+0x130] ;  /* 0x00013025ff057984 */ /* 0x000ea20008000800 */
[----:B-1----:R-:W-:Y:S02]  /*31d0*/  HFMA2 R2, -RZ, RZ, 0, 5.9604644775390625e-08 ;  /* 0x00000001ff027431 */ /* 0x002fe400000001ff */
[----:B------:R-:W-:Y:S01]  /*31e0*/  IMAD.MOV.U32 R3, RZ, RZ, 0xffff ;  /* 0x0000ffffff037424 */ /* 0x000fe200078e00ff */
[----:B------:R-:W-:Y:S01]  /*31f0*/  UPRMT UR7, UR4, 0x654, UR8 ;  /* 0x0000065404077896 */ /* 0x000fe20008000008 */
[----:B--2---:R-:W-:-:S03]  /*3200*/  IMAD.SHL.U32 R4, R5, 0x20, RZ ;  /* 0x0000002005047824 */ /* 0x004fc600078e00ff */
[-C--:B------:R-:W-:Y:S02]  /*3210*/  SHF.L.U32 R3, R3, R5.reuse, RZ ;  /* 0x0000000503037219 */ /* 0x080fe400000006ff */
[----:B------:R-:W-:Y:S01]  /*3220*/  SHF.L.U32 R5, R2, R5, RZ ;  /* 0x0000000502057219 */ /* 0x000fe200000006ff */
[----:B------:R2:W-:Y:S04]  /*3230*/  STS [UR37+0x130], R4 ;  /* 0x00013004ff007988 */ /* 0x0005e80008000825 */
[----:B------:R2:W-:Y:S04]  /*3240*/  ATOMS.OR RZ, [UR6+0x14], R3 ;  /* 0x00001403ffff798c */ /* 0x0005e8000b000006 */
[----:B------:R2:W-:Y:S01]  /*3250*/  ATOMS.OR RZ, [UR6+0x18], R5 ;  /* 0x00001805ffff798c */ /* 0x0005e2000b000006 */
[----:B------:R-:W-:Y:S03]  /*3260*/  SYNCS.ARRIVE.TRANS64.RED.A1T0 RZ, [UR7], RZ ;  /* 0x000000ffffff79a7 */ /* 0x000fe60008100407 */
[----:B------:R2:W-:Y:S01]  /*3270*/  ATOMS.XOR RZ, [UR6+0x10], R2 ;  /* 0x00001002ffff798c */ /* 0x0005e2000b800006 */
[----:B------:R-:W-:Y:S05]  /*3280*/  BRA `(.L_x_64) ;  /* 0x0000000000107947 */ /* 0x000fea0003800000 */
.L_x_57:
[----:B------:R-:W-:-:S05]  /*3290*/  MOV R2, 0xffffffff ;  /* 0xffffffff00027802 */ /* 0x000fca0000000f00 */
[----:B------:R1:W-:Y:S02]  /*32a0*/  STS [UR37+0x130], R2 ;  /* 0x00013002ff007988 */ /* 0x0003e40008000825 */
[----:B-1----:R-:W-:Y:S02]  /*32b0*/  MOV R2, 0x32d0 ;  /* 0x000032d000027802 */ /* 0x002fe40000000f00 */
[----:B-----5:R-:W-:Y:S05]  /*32c0*/  CALL.REL.NOINC `($__internal_1_$__cuda_sm10x_tcgen05_guardrail_trap_phase_invalid_during_alloc) ;  /* 0x0000009000747944 */ /* 0x020fea0003c00000 */
.L_x_64:
[----:B------:R-:W-:Y:S05]  /*32d0*/  WARPSYNC.ALL ;  /* 0x0000000000007948 */ /* 0x000fea0003800000 */
[----:B------:R-:W3:Y:S01]  /*32e0*/  S2UR UR7, SR_CgaCtaId ;  /* 0x00000000000779c3 */ /* 0x000ee20000008800 */
[----:B------:R-:W-:Y:S01]  /*32f0*/  UMOV UR6, 0x400 ;  /* 0x0000040000067882 */ /* 0x000fe20000000000 */
[----:B------:R-:W-:-:S06]  /*3300*/  NOP ;  /* 0x0000000000007918 */ /* 0x000fcc0000000000 */
[----:B------:R-:W-:Y:S06]  /*3310*/  BAR.ARV 0x6, 0xa0 ;  /* 0x0182800000007b1d */ /* 0x000fec0000002000 */
[----:B------:R-:W4:Y:S01]  /*3320*/  LDCU UR8, c[0x0][0x38c] ;  /* 0x00007180ff0877ac */ /* 0x000f220008000800 */
[----:B------:R-:W-:Y:S01]  /*3330*/  LOP3.LUT R0, R0, 0xffff, RZ, 0xc0, !PT ;  /* 0x0000ffff00007812 */ /* 0x000fe200078ec0ff */
[----:B-1----:R-:W-:Y:S01]  /*3340*/  IMAD.MOV.U32 R9, RZ, RZ, 0x1 ;  /* 0x00000001ff097424 */ /* 0x002fe200078e00ff */
[----:B------:R-:W-:Y:S01]  /*3350*/  LOP3.LUT R8, R8, 0xffff, RZ, 0xc0, !PT ;  /* 0x0000ffff08087812 */ /* 0x000fe200078ec0ff */
[----:B------:R-:W-:Y:S01]  /*3360*/  UMOV UR19, URZ ;  /* 0x000000ff00137c82 */ /* 0x000fe20008000000 */
[----:B------:R-:W-:Y:S01]  /*3370*/  R2UR UR11, R0 ;  /* 0x00000000000b72ca */ /* 0x000fe200000e0000 */
[----:B------:R-:W-:Y:S01]  /*3380*/  UMOV UR18, URZ ;  /* 0x000000ff00127c82 */ /* 0x000fe20008000000 */
[----:B------:R-:W-:Y:S01]  /*3390*/  R2UR UR12, R8 ;  /* 0x00000000080c72ca */ /* 0x000fe200000e0000 */
[----:B------:R-:W-:Y:S01]  /*33a0*/  IMAD.MOV.U32 R8, RZ, RZ, RZ ;  /* 0x000000ffff087224 */ /* 0x000fe200078e00ff */
[----:B------:R-:W-:Y:S01]  /*33b0*/  UMOV UR17, URZ ;  /* 0x000000ff00117c82 */ /* 0x000fe20008000000 */
[----:B---3--:R-:W-:-:S02]  /*33c0*/  ULEA UR7, UR7, UR6, 0x18 ;  /* 0x0000000607077291 */ /* 0x008fc4000f8ec0ff */
[----:B------:R-:W-:Y:S02]  /*33d0*/  UISETP.NE.AND UP2, UPT, UR5, URZ, UPT ;  /* 0x000000ff0500728c */ /* 0x000fe4000bf45270 */
[----:B------:R-:W-:Y:S02]  /*33e0*/  UIADD3 UR13, UPT, UPT, UR7, 0xc400, URZ ;  /* 0x0000c400070d7890 */ /* 0x000fe4000fffe0ff */
[----:B------:R-:W-:Y:S02]  /*33f0*/  UIADD3 UR14, UPT, UPT, UR7, 0x20400, URZ ;  /* 0x00020400070e7890 */ /* 0x000fe4000fffe0ff */
[----:B----4-:R-:W-:Y:S01]  /*3400*/  UIADD3 UR8, UPT, UPT, UR8, 0x7f, URZ ;  /* 0x0000007f08087890 */ /* 0x010fe2000fffe0ff */
[----:B--2---:R-:W1:Y:S01]  /*3410*/  LDS R2, [UR7+0x130] ;  /* 0x00013007ff027984 */ /* 0x004e620008000800 */
[----:B------:R-:W-:Y:S02]  /*3420*/  USHF.R.U32.HI UR13, URZ, 0x4, UR13 ;  /* 0x00000004ff0d7899 */ /* 0x000fe4000801160d */
[----:B------:R-:W-:-:S02]  /*3430*/  USHF.R.S32.HI UR6, URZ, 0x1f, UR8 ;  /* 0x0000001fff067899 */ /* 0x000fc40008011408 */
[----:B------:R-:W-:Y:S02]  /*3440*/  USHF.R.U32.HI UR14, URZ, 0x4, UR14 ;  /* 0x00000004ff0e7899 */ /* 0x000fe4000801160e */
[----:B------:R-:W-:Y:S02]  /*3450*/  ULEA.HI UR6, UR6, UR8, URZ, 0x7 ;  /* 0x0000000806067291 */ /* 0x000fe4000f8f38ff */
[----:B------:R-:W-:Y:S02]  /*3460*/  ULOP3.LUT UR13, UR13, 0x3fff, URZ, 0xc0, !UPT ;  /* 0x00003fff0d0d7892 */ /* 0x000fe4000f8ec0ff */
[----:B------:R-:W-:Y:S02]  /*3470*/  USHF.R.S32.HI UR6, URZ, 0x7, UR6 ;  /* 0x00000007ff067899 */ /* 0x000fe40008011406 */
[----:B------:R-:W-:Y:S02]  /*3480*/  ULOP3.LUT UR14, UR14, 0x3fff, URZ, 0xc0, !UPT ;  /* 0x00003fff0e0e7892 */ /* 0x000fe4000f8ec0ff */
[----:B------:R-:W-:Y:S01]  /*3490*/  UISETP.LT.AND UP0, UPT, UR6, 0x1, UPT ;  /* 0x000000010600788c */ /* 0x000fe2000bf01270 */
[----:B------:R-:W-:Y:S01]  /*34a0*/  UMOV UR28, 0x0 ;  /* 0x00000000001c7882 */ /* 0x000fe20000000000 */
[----:B------:R-:W-:Y:S01]  /*34b0*/  UMOV UR29, 0x10400010 ;  /* 0x10400010001d7882 */ /* 0x000fe20000000000 */
[----:B------:R-:W-:-:S02]  /*34c0*/  ULOP3.LUT UR13, UR13, 0x10000, URZ, 0xfc, !UPT ;  /* 0x000100000d0d7892 */ /* 0x000fc4000f8efcff */
[----:B------:R-:W-:Y:S02]  /*34d0*/  ULOP3.LUT UR14, UR14, 0x10000, URZ, 0xfc, !UPT ;  /* 0x000100000e0e7892 */ /* 0x000fe4000f8efcff */
[----:B------:R-:W-:Y:S01]  /*34e0*/  USEL UR20, UR6, 0x1, !UP0 ;  /* 0x0000000106147887 */ /* 0x000fe2000c000000 */
[----:B------:R-:W-:Y:S01]  /*34f0*/  UMOV UR26, 0x0 ;  /* 0x00000000001a7882 */ /* 0x000fe20000000000 */
[----:B------:R-:W-:Y:S01]  /*3500*/  UMOV UR27, 0x10400010 ;  /* 0x10400010001b7882 */ /* 0x000fe20000000000 */
[----:B------:R-:W-:Y:S01]  /*3510*/  UMOV UR24, 0x0 ;  /* 0x0000000000187882 */ /* 0x000fe20000000000 */
[----:B------:R-:W-:Y:S01]  /*3520*/  UMOV UR25, 0x10400010 ;  /* 0x1040001000197882 */ /* 0x000fe20000000000 */
[----:B------:R-:W-:Y:S01]  /*3530*/  UMOV UR22, 0x0 ;  /* 0x0000000000167882 */ /* 0x000fe20000000000 */
[----:B------:R-:W-:Y:S01]  /*3540*/  UMOV UR23, 0x10400010 ;  /* 0x1040001000177882 */ /* 0x000fe20000000000 */
[----:B-1----:R-:W-:Y:S02]  /*3550*/  R2UR UR21, R2 ;  /* 0x00000000021572ca */ /* 0x002fe400000e0000 */
[----:B------:R-:W-:-:S13]  /*3560*/  CS2R R2, SRZ ;  /* 0x0000000000027805 */ /* 0x000fda000001ff00 */
.L_x_75:
[C---:B------:R-:W-:Y:S02]  /*3570*/  LEA R0, R8.reuse, UR7, 0x3 ;  /* 0x0000000708007c11 */ /* 0x040fe4000f8e18ff */
[----:B------:R-:W-:Y:S02]  /*3580*/  SHF.L.U32 R5, R3, 0x1f, RZ ;  /* 0x0000001f03057819 */ /* 0x000fe400000006ff */
[----:B------:R-:W-:Y:S02]  /*3590*/  LEA R4, R8, UR7, 0x4 ;  /* 0x0000000708047c11 */ /* 0x000fe4000f8e20ff */
[----:B------:R-:W1:Y:S02]  /*35a0*/  SYNCS.PHASECHK.TRANS64.TRYWAIT P0, [R0+URZ+0xa0], R5 ;  /* 0x0000a005000075a7 */ /* 0x000e6400080011ff */
[----:B-1-34-:R-:W-:Y:S05]  /*35b0*/  @!P0 BRA `(.L_x_68) ;  /* 0x0000008400ec8947 */ /* 0x01afea0003800000 */
.L_x_165:
[----:B-1----:R-:W1:Y:S01]  /*35c0*/  LDS.128 R4, [R4+0x110] ;  /* 0x0001100004047984 */ /* 0x002e620000000c00 */
[----:B------:R-:W-:Y:S02]  /*35d0*/  VIADD R0, R0, 0xb0 ;  /* 0x000000b000007836 */ /* 0x000fe40000000000 */
[----:B------:R-:W-:Y:S01]  /*35e0*/  VIADD R8, R8, 0x1 ;  /* 0x0000000108087836 */ /* 0x000fe20000000000 */
[----:B------:R-:W-:Y:S01]  /*35f0*/  @!PT LDS RZ, [RZ] ;  /* 0x00000000fffff984 */ /* 0x000fe20000000800 */
[----:B------:R-:W-:Y:S01]  /*3600*/  @!PT LDS RZ, [RZ] ;  /* 0x00000000fffff984 */ /* 0x000fe20000000800 */
[----:B------:R-:W-:Y:S01]  /*3610*/  @!PT LDS RZ, [RZ] ;  /* 0x00000000fffff984 */ /* 0x000fe20000000800 */
[----:B------:R-:W-:Y:S01]  /*3620*/  @!PT LDS RZ, [RZ] ;  /* 0x00000000fffff984 */ /* 0x000fe20000000800 */
[----:B------:R2:W-:Y:S06]  /*3630*/  MEMBAR.ALL.CTA ;  /* 0x0000000000007992 */ /* 0x0005ec0000008000 */
[----:B--2---:R-:W2:Y:S01]  /*3640*/  FENCE.VIEW.ASYNC.S ;  /* 0x00000000000073c6 */ /* 0x004ea20000000000 */
[----:B------:R-:W-:-:S04]  /*3650*/  PRMT R0, RZ, 0x654, R0 ;  /* 0x00000654ff007816 */ /* 0x000fc80000000000 */
[----:B--2---:R2:W-:Y:S01]  /*3660*/  SYNCS.ARRIVE.TRANS64.RED.A1T0 RZ, [R0+URZ], RZ ;  /* 0x000000ff00ff79a7 */ /* 0x0045e200081004ff */
[----:B-1----:R-:W-:Y:S01]  /*3670*/  LOP3.LUT P1, RZ, R6, 0x1, RZ, 0xc0, !PT ;  /* 0x0000000106ff7812 */ /* 0x002fe2000782c0ff */
[----:B--2---:R-:W-:-:S12]  /*3680*/  BRA.U UP2, `(.L_x_69) ;  /* 0x0000000502087547 */ /* 0x004fd8000b800000 */
[----:B------:R-:W1:Y:S01]  /*3690*/  LDCU UR8, c[0x0][0x38c] ;  /* 0x00007180ff0877ac */ /* 0x000e620008000800 */
[----:B------:R-:W-:Y:S02]  /*36a0*/  PLOP3.LUT P2, PT, PT, PT, PT, 0x80, 0x8 ;  /* 0x000000000008781c */ /* 0x000fe40003f4f070 */
[----:B------:R-:W-:Y:S01]  /*36b0*/  SHF.L.U32 R5, R9, 0x1f, RZ ;  /* 0x0000001f09057819 */ /* 0x000fe200000006ff */
[----:B------:R-:W-:Y:S02]  /*36c0*/  ULEA UR9, UR19, UR7, 0x3 ;  /* 0x0000000713097291 */ /* 0x000fe4000f8e18ff */
[----:B------:R-:W-:Y:S02]  /*36d0*/  ULEA UR10, UR19, UR21, 0x8 ;  /* 0x00000015130a7291 */ /* 0x000fe4000f8e40ff */
[----:B-1----:R-:W-:-:S06]  /*36e0*/  UISETP.GE.AND UP0, UPT, UR8, 0x1, UPT ;  /* 0x000000010800788c */ /* 0x002fcc000bf06270 */
[----:B------:R-:W-:-:S05]  /*36f0*/  PLOP3.LUT P0, PT, PT, PT, UP0, 0x80, 0x8 ;  /* 0x000000000008781c */ /* 0x000fca0003f0f008 */
[----:B------:R-:W-:-:S08]  /*3700*/  @UP0 ULEA UR8, UR18, UR7, 0x3 ;  /* 0x0000000712080291 */ /* 0x000fd0000f8e18ff */
[----:B------:R-:W-:-:S04]  /*3710*/  @P0 SHF.L.U32 R0, R2, 0x1f, RZ ;  /* 0x0000001f02000819 */ /* 0x000fc800000006ff */
[----:B------:R1:W2:Y:S01]  /*3720*/  @P0 SYNCS.PHASECHK.TRANS64.TRYWAIT P2, [UR8], R0 ;  /* 0x00000000ff0005a7 */ /* 0x0002a20008041108 */
[----:B------:R-:W3:Y:S02]  /*3730*/  SYNCS.PHASECHK.TRANS64.TRYWAIT P0, [UR9+0xd0], R5 ;  /* 0x0000d005ff0075a7 */ /* 0x000ee40008001109 */
[----:B-123--:R-:W-:Y:S05]  /*3740*/  @!P0 BRA `(.L_x_70) ;  /* 0x00000084009c8947 */ /* 0x00efea0003800000 */
.L_x_167:
[----:B------:R-:W-:Y:S01]  /*3750*/  UMOV UR16, UR17 ;  /* 0x0000001100107c82 */ /* 0x000fe20008000000 */
[----:B------:R-:W-:Y:S05]  /*3760*/  BRA.U !UP0, `(.L_x_71) ;  /* 0x0000000108c07547 */ /* 0x000fea000b800000 */
[----:B------:R-:W-:Y:S02]  /*3770*/  UIADD3 UR16, UPT, UPT, UR20, UR17, URZ ;  /* 0x0000001114107290 */ /* 0x000fe4000fffe0ff */
[----:B------:R-:W-:Y:S01]  /*3780*/  UPLOP3.LUT UP3, UPT, UPT, UPT, UPT, 0x40, 0x4 ;  /* 0x000000000004789c */ /* 0x000fe20003f6e870 */
[----:B------:R-:W-:Y:S01]  /*3790*/  UMOV UR15, UR6 ;  /* 0x00000006000f7c82 */ /* 0x000fe20008000000 */
[----:B------:R-:W-:-:S09]  /*37a0*/  UMOV UR46, UR18 ;  /* 0x00000012002e7c82 */ /* 0x000fd20008000000 */
.L_x_74:
[----:B--2---:R-:W-:Y:S01]  /*37b0*/  ULEA UR8, UR46, UR7, 0x3 ;  /* 0x000000072e087291 */ /* 0x004fe2000f8e18ff */
[----:B---3--:R-:W-:Y:S11]  /*37c0*/  @P2 BRA `(.L_x_72) ;  /* 0x00000000000c2947 */ /* 0x008ff60003800000 */
[----:B-1----:R-:W-:Y:S04]  /*37d0*/  SHF.L.U32 R5, R2, 0x1f, RZ ;  /* 0x0000001f02057819 */ /* 0x002fe800000006ff */
[----:B------:R-:W1:Y:S02]  /*37e0*/  SYNCS.PHASECHK.TRANS64.TRYWAIT P0, [UR8], R5 ;  /* 0x00000005ff0075a7 */ /* 0x000e640008001108 */
[----:B-1----:R-:W-:Y:S05]  /*37f0*/  @!P0 BRA `(.L_x_73) ;  /* 0x0000008400888947 */ /* 0x002fea0003800000 */
.L_x_72:
[----:B------:R-:W-:Y:S01]  /*3800*/  UISETP.NE.AND UP0, UPT, UR15, 0x1, UPT ;  /* 0x000000010f00788c */ /* 0x000fe2000bf05270 */
[----:B------:R-:W-:Y:S01]  /*3810*/  PLOP3.LUT P2, PT, PT, PT, PT, 0x80, 0x8 ;  /* 0x000000000008781c */ /* 0x000fe20003f4f070 */
[----:B------:R-:W-:Y:S02]  /*3820*/  UIADD3 UR18, UPT, UPT, UR46, 0x1, URZ ;  /* 0x000000012e127890 */ /* 0x000fe4000fffe0ff */
[----:B------:R-:W-:Y:S02]  /*3830*/  ULEA UR32, UR46, UR14, 0xa ;  /* 0x0000000e2e207291 */ /* 0x000fe4000f8e50ff */
[----:B------:R-:W-:Y:S01]  /*3840*/  UISETP.NE.AND UP1, UPT, UR18, 0x5, UPT ;  /* 0x000000051200788c */ /* 0x000fe2000bf25270 */
[----:B------:R-:W-:Y:S01]  /*3850*/  PLOP3.LUT P0, PT, PT, PT, UP0, 0x80, 0x8 ;  /* 0x000000000008781c */ /* 0x000fe20003f0f008 */
[----:B------:R-:W-:Y:S02]  /*3860*/  UIADD3 UR44, UPT, UPT, UR32, 0x2, URZ ;  /* 0x00000002202c7890 */ /* 0x000fe4000fffe0ff */
[----:B------:R-:W-:Y:S02]  /*3870*/  USEL UR31, URZ, 0x1, UP1 ;  /* 0x00000001ff1f7887 */ /* 0x000fe40008800000 */
[----:B------:R-:W-:Y:S02]  /*3880*/  USEL UR18, UR18, URZ, UP1 ;  /* 0x000000ff12127287 */ /* 0x000fe40008800000 */
[----:B------:R-:W-:Y:S02]  /*3890*/  UIADD3 UR40, UPT, UPT, UR32, 0x4, URZ ;  /* 0x0000000420287890 */ /* 0x000fe4000fffe0ff */
[----:B------:R-:W-:Y:S01]  /*38a0*/  @UP0 ULEA UR30, UR18, UR7, 0x3 ;  /* 0x00000007121e0291 */ /* 0x000fe2000f8e18ff */
[----:B------:R-:W-:Y:S01]  /*38b0*/  LOP3.LUT R2, R2, UR31, RZ, 0x3c, !PT ;  /* 0x0000001f02027c12 */ /* 0x000fe2000f8e3cff */
[----:B------:R-:W-:Y:S02]  /*38c0*/  UIADD3 UR36, UPT, UPT, UR32, 0x6, URZ ;  /* 0x0000000620247890 */ /* 0x000fe4000fffe0ff */
[----:B------:R-:W-:Y:S01]  /*38d0*/  UIADD3 UR8, UPT, UPT, UR8, 0x28, URZ ;  /* 0x0000002808087890 */ /* 0x000fe2000fffe0ff */
[----:B-1----:R-:W-:Y:S01]  /*38e0*/  @P0 SHF.L.U32 R0, R2, 0x1f, RZ ;  /* 0x0000001f02000819 */ /* 0x002fe200000006ff */
[----:B------:R-:W-:Y:S02]  /*38f0*/  UIADD3 UR17, UPT, UPT, UR17, 0x1, URZ ;  /* 0x0000000111117890 */ /* 0x000fe4000fffe0ff */
[----:B------:R-:W-:Y:S01]  /*3900*/  UIADD3 UR15, UPT, UPT, UR15, -0x1, URZ ;  /* 0xffffffff0f0f7890 */ /* 0x000fe2000fffe0ff */
[----:B------:R2:W3:Y:S01]  /*3910*/  @P0 SYNCS.PHASECHK.TRANS64.TRYWAIT P2, [UR30], R0 ;  /* 0x00000000ff0005a7 */ /* 0x0004e2000804111e */
[----:B------:R-:W-:Y:S02]  /*3920*/  ULEA UR30, UR46, UR13, 0xa ;  /* 0x0000000d2e1e7291 */ /* 0x000fe4000f8e50ff */
[----:B------:R-:W-:Y:S02]  /*3930*/  UISETP.NE.AND UP0, UPT, UR17, UR16, UPT ;  /* 0x000000101100728c */ /* 0x000fe4000bf05270 */
[----:B------:R-:W-:Y:S02]  /*3940*/  UIADD3 UR42, UPT, UPT, UR30, 0x2, URZ ;  /* 0x000000021e2a7890 */ /* 0x000fe4000fffe0ff */
[----:B------:R-:W-:Y:S02]  /*3950*/  UIADD3 UR38, UPT, UPT, UR30, 0x4, URZ ;  /* 0x000000041e267890 */ /* 0x000fe4000fffe0ff */
[----:B------:R-:W-:Y:S01]  /*3960*/  UIADD3 UR34, UPT, UPT, UR30, 0x6, URZ ;  /* 0x000000061e227890 */ /* 0x000fe2000fffe0ff */
[----:B------:R-:W-:Y:S01]  /*3970*/  UMOV UR33, 0x40004040 ;  /* 0x4000404000217882 */ /* 0x000fe20000000000 */
[----:B------:R-:W-:Y:S01]  /*3980*/  UMOV UR31, 0x40004040 ;  /* 0x40004040001f7882 */ /* 0x000fe20000000000 */
[----:B------:R-:W-:Y:S01]  /*3990*/  UMOV UR45, 0x40004040 ;  /* 0x40004040002d7882 */ /* 0x000fe20000000000 */
[----:B------:R2:W-:Y:S01]  /*39a0*/  UTCQMMA.2CTA gdesc[UR30], gdesc[UR32], tmem[UR10], tmem[UR28], idesc[UR29], UP3 ;  /* 0x00ff1c201e0075ea */ /* 0x0005e20009a0030a */
[----:B------:R-:W-:Y:S01]  /*39b0*/  UPLOP3.LUT UP3, UPT, UPT, UPT, UPT, 0x80, 0x8 ;  /* 0x000000000008789c */ /* 0x000fe20003f6f070 */
[----:B------:R-:W-:Y:S01]  /*39c0*/  UMOV UR43, 0x40004040 ;  /* 0x40004040002b7882 */ /* 0x000fe20000000000 */
[----:B------:R-:W-:Y:S01]  /*39d0*/  UMOV UR41, 0x40004040 ;  /* 0x4000404000297882 */ /* 0x000fe20000000000 */
[----:B------:R2:W-:Y:S01]  /*39e0*/  UTCQMMA.2CTA gdesc[UR42], gdesc[UR44], tmem[UR10], tmem[UR26], idesc[UR27], UPT ;  /* 0x00ff1a2c2a0075ea */ /* 0x0005e2000ba0030a */
[----:B------:R-:W-:Y:S01]  /*39f0*/  UMOV UR39, 0x40004040 ;  /* 0x4000404000277882 */ /* 0x000fe20000000000 */
[----:B------:R-:W-:Y:S01]  /*3a00*/  UMOV UR37, 0x40004040 ;  /* 0x4000404000257882 */ /* 0x000fe20000000000 */
[----:B------:R-:W-:Y:S01]  /*3a10*/  UMOV UR35, 0x40004040 ;  /* 0x4000404000237882 */ /* 0x000fe20000000000 */
[----:B------:R2:W-:Y:S01]  /*3a20*/  UTCQMMA.2CTA gdesc[UR38], gdesc[UR40], tmem[UR10], tmem[UR24], idesc[UR25], UPT ;  /* 0x00ff1828260075ea */ /* 0x0005e2000ba0030a */
[----:B------:R2:W-:Y:S01]  /*3a30*/  UTCQMMA.2CTA gdesc[UR34], gdesc[UR36], tmem[UR10], tmem[UR22], idesc[UR23], UPT ;  /* 0x00ff1624220075ea */ /* 0x0005e2000ba0030a */
[----:B------:R2:W-:Y:S01]  /*3a40*/  UTCBAR.2CTA.MULTICAST [UR8], URZ, UR12 ;  /* 0x000000ff080073e9 */ /* 0x0005e2000820080c */
[----:B------:R-:W-:Y:S01]  /*3a50*/  UMOV UR46, UR18 ;  /* 0x00000012002e7c82 */ /* 0x000fe20008000000 */
[----:B------:R-:W-:Y:S05]  /*3a60*/  BRA.U UP0, `(.L_x_74) ;  /* 0xfffffffd00507547 */ /* 0x000fea000b83ffff */
.L_x_71:
[----:B------:R-:W-:Y:S01]  /*3a70*/  UIADD3 UR9, UPT, UPT, UR9, 0xc0, URZ ;  /* 0x000000c009097890 */ /* 0x000fe2000fffe0ff */
[----:B------:R-:W-:-:S08]  /*3a80*/  UMOV UR17, UR16 ;  /* 0x0000001000117c82 */ /* 0x000fd00008000000 */
[----:B------:R4:W-:Y:S01]  /*3a90*/  UTCBAR.2CTA.MULTICAST [UR9], URZ, UR11 ;  /* 0x000000ff090073e9 */ /* 0x0009e2000820080b */
[----:B------:R-:W-:Y:S02]  /*3aa0*/  NOP ;  /* 0x0000000000007918 */ /* 0x000fe40000000000 */
.L_x_69:
[----:B------:R-:W-:Y:S01]  /*3ab0*/  UIADD3 UR19, UPT, UPT, UR19, 0x1, URZ ;  /* 0x0000000113137890 */ /* 0x000fe2000fffe0ff */
[----:B------:R-:W-:-:S03]  /*3ac0*/  ISETP.NE.AND P0, PT, R8, 0x2, PT ;  /* 0x000000020800780c */ /* 0x000fc60003f05270 */
[----:B------:R-:W-:Y:S01]  /*3ad0*/  UISETP.NE.AND UP0, UPT, UR19, 0x2, UPT ;  /* 0x000000021300788c */ /* 0x000fe2000bf05270 */
[----:B-12---:R-:W-:Y:S02]  /*3ae0*/  SEL R0, RZ, 0x1, P0 ;  /* 0x00000001ff007807 */ /* 0x006fe40000000000 */
[----:B------:R-:W-:Y:S01]  /*3af0*/  SEL R8, R8, RZ, P0 ;  /* 0x000000ff08087207 */ /* 0x000fe20000000000 */
[----:B------:R-:W-:Y:S01]  /*3b00*/  USEL UR8, URZ, 0x1, UP0 ;  /* 0x00000001ff087887 */ /* 0x000fe20008000000 */
[----:B------:R-:W-:Y:S01]  /*3b10*/  LOP3.LUT R3, R3, R0, RZ, 0x3c, !PT ;  /* 0x0000000003037212 */ /* 0x000fe200078e3cff */
[----:B------:R-:W-:-:S04]  /*3b20*/  USEL UR19, UR19, URZ, UP0 ;  /* 0x000000ff13137287 */ /* 0x000fc80008000000 */
[----:B------:R-:W-:Y:S01]  /*3b30*/  LOP3.LUT R9, R9, UR8, RZ, 0x3c, !PT ;  /* 0x0000000809097c12 */ /* 0x000fe2000f8e3cff */
[----:B------:R-:W-:Y:S07]  /*3b40*/  @P1 BRA `(.L_x_75) ;  /* 0xfffffff800881947 */ /* 0x000fee000383ffff */
[----:B------:R-:W1:Y:S01]  /*3b50*/  S2UR UR6, SR_CgaCtaId ;  /* 0x00000000000679c3 */ /* 0x000e620000008800 */
[----:B------:R-:W-:Y:S01]  /*3b60*/  ELECT P0, URZ, PT ;  /* 0x0000000000ff782f */ /* 0x000fe20003800000 */
[----:B------:R-:W-:Y:S01]  /*3b70*/  HFMA2 R0, -RZ, RZ, 0, 5.9604644775390625e-08 ;  /* 0x00000001ff007431 */ /* 0x000fe200000001ff */
[----:B------:R-:W-:-:S05]  /*3b80*/  UMOV UR8, 0x40 ;  /* 0x0000004000087882 */ /* 0x000fca0000000000 */
[----:B------:R-:W-:Y:S01]  /*3b90*/  UVIRTCOUNT.DEALLOC.SMPOOL 0x80 ;  /* 0x000000800000784c */ /* 0x000fe20000000000 */
[----:B------:R-:W-:Y:S02]  /*3ba0*/  UISETP.NE.AND UP0, UPT, UR5, URZ, UPT ;  /* 0x000000ff0500728c */ /* 0x000fe4000bf05270 */
[----:B-1----:R-:W-:-:S09]  /*3bb0*/  ULEA UR6, UR6, UR8, 0x18 ;  /* 0x0000000806067291 */ /* 0x002fd2000f8ec0ff */
[----:B------:R1:W-:Y:S01]  /*3bc0*/  @P0 STS.U8 [UR6+0x1c], R0 ;  /* 0x00001c00ff000988 */ /* 0x0003e20008000006 */
[----:B------:R-:W-:Y:S05]  /*3bd0*/  BRA.U UP0, `(.L_x_76) ;  /* 0x0000000100587547 */ /* 0x000fea000b800000 */
[----:B------:R-:W-:Y:S01]  /*3be0*/  UIADD3 UR8, UPT, UPT, UR7, 0xd0, URZ ;  /* 0x000000d007087890 */ /* 0x000fe2000fffe0ff */
[----:B------:R-:W-:-:S03]  /*3bf0*/  SHF.L.U32 R3, R9, 0x1f, RZ ;  /* 0x0000001f09037819 */ /* 0x000fc600000006ff */
[----:B------:R-:W-:-:S09]  /*3c00*/  ULEA UR5, UR19, UR8, 0x3 ;  /* 0x0000000813057291 */ /* 0x000fd2000f8e18ff */
[----:B------:R-:W2:Y:S02]  /*3c10*/  SYNCS.PHASECHK.TRANS64.TRYWAIT P0, [UR5], R3 ;  /* 0x00000003ff0075a7 */ /* 0x000ea40008001105 */
[----:B--2---:R-:W-:Y:S05]  /*3c20*/  @!P0 BRA `(.L_x_77) ;  /* 0x0000008000948947 */ /* 0x004fea0003800000 */
.L_x_170:
[----:B----4-:R-:W-:-:S04]  /*3c30*/  UIADD3 UR9, UPT, UPT, UR19, 0x1, URZ ;  /* 0x0000000113097890 */ /* 0x010fc8000fffe0ff */
[----:B------:R-:W-:-:S04]  /*3c40*/  UISETP.NE.AND UP1, UPT, UR9, 0x2, UPT ;  /* 0x000000020900788c */ /* 0x000fc8000bf25270 */
[----:B------:R-:W-:Y:S02]  /*3c50*/  USEL UR5, URZ, 0x1, UP1 ;  /* 0x00000001ff057887 */ /* 0x000fe40008800000 */
[----:B------:R-:W-:-:S04]  /*3c60*/  USEL UR9, UR9, URZ, UP1 ;  /* 0x000000ff09097287 */ /* 0x000fc80008800000 */
[----:B------:R-:W-:Y:S01]  /*3c70*/  ULEA UR9, UR9, UR8, 0x3 ;  /* 0x0000000809097291 */ /* 0x000fe2000f8e18ff */
[----:B-1----:R-:W-:-:S04]  /*3c80*/  LOP3.LUT R3, R9, UR5, RZ, 0x3c, !PT ;  /* 0x0000000509037c12 */ /* 0x002fc8000f8e3cff */
[----:B------:R-:W-:Y:S01]  /*3c90*/  SHF.L.U32 R3, R3, 0x1f, RZ ;  /* 0x0000001f03037819 */ /* 0x000fe200000006ff */
[----:B------:R-:W-:-:S04]  /*3ca0*/  IMAD.U32 R0, RZ, RZ, UR9 ;  /* 0x00000009ff007e24 */ /* 0x000fc8000f8e00ff */
[----:B------:R1:W2:Y:S03]  /*3cb0*/  SYNCS.PHASECHK.TRANS64.TRYWAIT P0, [R0+URZ], R3 ;  /* 0x00000003000075a7 */ /* 0x0002a600080011ff */
[----:B--2---:R-:W-:Y:S05]  /*3cc0*/  @!P0 NANOSLEEP.SYNCS 0x989680 ;  /* 0x009896800000895d */ /* 0x004fea0003900000 */
[----:B------:R-:W2:Y:S02]  /*3cd0*/  @!P0 SYNCS.PHASECHK.TRANS64 P0, [R0+URZ], R3 ;  /* 0x00000003000085a7 */ /* 0x000ea400080010ff */
[----:B--2---:R-:W-:Y:S05]  /*3ce0*/  @P0 BRA `(.L_x_78) ;  /* 0x0000000000200947 */ /* 0x004fea0003800000 */
.L_x_79:
[----:B--2---:R2:W4:Y:S02]  /*3cf0*/  SYNCS.PHASECHK.TRANS64.TRYWAIT P0, [R0+URZ], R3 ;  /* 0x00000003000075a7 */ /* 0x00452400080011ff */
[----:B----4-:R-:W-:Y:S05]  /*3d00*/  @!P0 NANOSLEEP.SYNCS 0x989680 ;  /* 0x009896800000895d */ /* 0x010fea0003900000 */
[----:B------:R-:W4:Y:S02]  /*3d10*/  @!P0 SYNCS.PHASECHK.TRANS64 P0, [R0+URZ], R3 ;  /* 0x00000003000085a7 */ /* 0x000f2400080010ff */
[----:B----4-:R-:W-:Y:S05]  /*3d20*/  @!P0 BRA `(.L_x_79) ;  /* 0xfffffffc00f08947 */ /* 0x010fea000383ffff */
[----:B------:R-:W-:Y:S05]  /*3d30*/  BRA `(.L_x_78) ;  /* 0x00000000000c7947 */ /* 0x000fea0003800000 */
.L_x_76:
[----:B------:R-:W-:-:S04]  /*3d40*/  UIADD3 UR5, UPT, UPT, UR7, 0x100, URZ ;  /* 0x0000010007057890 */ /* 0x000fc8000fffe0ff */
[----:B------:R-:W-:-:S09]  /*3d50*/  UPRMT UR5, UR4, 0x654, UR5 ;  /* 0x0000065404057896 */ /* 0x000fd20008000005 */
[----:B------:R-:W-:Y:S03]  /*3d60*/  SYNCS.ARRIVE.TRANS64.RED.A1T0 RZ, [UR5], RZ ;  /* 0x000000ffffff79a7 */ /* 0x000fe60008100405 */
.L_x_78:
[----:B-12---:R-:W-:Y:S01]  /*3d70*/  SHF.L.U32 R3, RZ, 0x1f, RZ ;  /* 0x0000001fff037819 */ /* 0x006fe200000006ff */
[----:B------:R-:W-:Y:S01]  /*3d80*/  UIADD3 UR5, UPT, UPT, UR7, 0x100, URZ ;  /* 0x0000010007057890 */ /* 0x000fe2000fffe0ff */
[----:B------:R-:W-:Y:S02]  /*3d90*/  PLOP3.LUT P0, PT, PT, PT, UP0, 0x80, 0x8 ;  /* 0x000000000008781c */ /* 0x000fe40003f0f008 */
[----:B------:R-:W1:Y:S02]  /*3da0*/  SYNCS.PHASECHK.TRANS64.TRYWAIT P1, [UR7+0x100], R3 ;  /* 0x00010003ff0075a7 */ /* 0x000e640008021107 */
[----:B-1----:R-:W-:Y:S09]  /*3db0*/  @!P1 BRA `(.L_x_80) ;  /* 0x0000008000489947 */ /* 0x002ff20003800000 */
.L_x_172:
[----:B------:R-:W-:Y:S01]  /*3dc0*/  @!UP0 UPRMT UR5, UR4, 0x654, UR5 ;  /* 0x0000065404058896 */ /* 0x000fe20008000005 */
[----:B------:R-:W-:Y:S02]  /*3dd0*/  UMOV UR8, 0xffff ;  /* 0x0000ffff00087882 */ /* 0x000fe40000000000 */
[----:B------:R-:W-:-:S06]  /*3de0*/  UMOV UR4, 0x1 ;  /* 0x0000000100047882 */ /* 0x000fcc0000000000 */
[----:B------:R-:W-:Y:S01]  /*3df0*/  @!P0 SYNCS.ARRIVE.TRANS64.RED.A1T0 RZ, [UR5], RZ ;  /* 0x000000ffffff89a7 */ /* 0x000fe20008100405 */
[----:B------:R-:W-:Y:S01]  /*3e00*/  NOP ;  /* 0x0000000000007918 */ /* 0x000fe20000000000 */
[----:B-1----:R-:W1:Y:S01]  /*3e10*/  LDS R0, [UR6+0x14] ;  /* 0x00001406ff007984 */ /* 0x002e620008000800 */
[----:B------:R-:W-:-:S04]  /*3e20*/  ULOP3.LUT UR5, UR21, 0xffff, URZ, 0xc0, !UPT ;  /* 0x0000ffff15057892 */ /* 0x000fc8000f8ec0ff */
[----:B------:R-:W-:-:S04]  /*3e30*/  USHF.R.U32.HI UR5, URZ, 0x5, UR5 ;  /* 0x00000005ff057899 */ /* 0x000fc80008011605 */
[----:B------:R-:W-:Y:S02]  /*3e40*/  USHF.L.U32 UR8, UR8, UR5, URZ ;  /* 0x0000000508087299 */ /* 0x000fe400080006ff */
[----:B------:R-:W-:-:S04]  /*3e50*/  USHF.L.U32 UR4, UR4, UR5, URZ ;  /* 0x0000000504047299 */ /* 0x000fc800080006ff */
[----:B-1----:R-:W-:-:S04]  /*3e60*/  LOP3.LUT R0, R0, UR8, RZ, 0xc0, !PT ;  /* 0x0000000800007c12 */ /* 0x002fc8000f8ec0ff */
[----:B------:R-:W-:-:S13]  /*3e70*/  ISETP.NE.AND P0, PT, R0, UR8, PT ;  /* 0x0000000800007c0c */ /* 0x000fda000bf05270 */
[----:B------:R-:W-:Y:S05]  /*3e80*/  @P0 BRA `(.L_x_81) ;  /* 0x0000000000580947 */ /* 0x000fea0003800000 */
[----:B------:R-:W1:Y:S02]  /*3e90*/  LDS R0, [UR6+0x18] ;  /* 0x00001806ff007984 */ /* 0x000e640008000800 */
[----:B-1----:R-:W-:-:S04]  /*3ea0*/  LOP3.LUT R0, R0, UR4, RZ, 0xc0, !PT ;  /* 0x0000000400007c12 */ /* 0x002fc8000f8ec0ff */
[----:B------:R-:W-:-:S13]  /*3eb0*/  ISETP.NE.AND P0, PT, R0, UR4, PT ;  /* 0x0000000400007c0c */ /* 0x000fda000bf05270 */
[----:B------:R-:W-:Y:S05]  /*3ec0*/  @P0 BRA `(.L_x_82) ;  /* 0x00000000003c0947 */ /* 0x000fea0003800000 */
[----:B------:R-:W1:Y:S01]  /*3ed0*/  S2R R2, SR_LANEID ;  /* 0x0000000000027919 */ /* 0x000e620000000000 */
[----:B------:R-:W-:Y:S01]  /*3ee0*/  ULOP3.LUT UR8, URZ, UR8, URZ, 0x33, !UPT ;  /* 0x00000008ff087292 */ /* 0x000fe2000f8e33ff */
[----:B------:R-:W-:Y:S01]  /*3ef0*/  LOP3.LUT R4, RZ, UR4, RZ, 0x33, !PT ;  /* 0x00000004ff047c12 */ /* 0x000fe2000f8e33ff */
[----:B------:R-:W-:Y:S02]  /*3f00*/  VOTEU.ANY UR7, UPT, PT ;  /* 0x0000000000077886 */ /* 0x000fe400038e0100 */
[----:B------:R-:W-:Y:S01]  /*3f10*/  UFLO.U32 UR7, UR7 ;  /* 0x00000007000772bd */ /* 0x000fe200080e0000 */
[----:B------:R-:W2:Y:S01]  /*3f20*/  REDUX UR4, R4 ;  /* 0x00000000040473c4 */ /* 0x000ea20000000000 */
[----:B------:R-:W-:-:S06]  /*3f30*/  IMAD.U32 R0, RZ, RZ, UR8 ;  /* 0x00000008ff007e24 */ /* 0x000fcc000f8e00ff */
[----:B------:R1:W-:Y:S01]  /*3f40*/  UTCATOMSWS.AND URZ, UR8 ;  /* 0x0000000800ff79e3 */ /* 0x0003e20008000000 */
[----:B------:R-:W3:Y:S01]  /*3f50*/  REDUX UR5, R0 ;  /* 0x00000000000573c4 */ /* 0x000ee20000000000 */
[----:B-1----:R-:W-:Y:S01]  /*3f60*/  ISETP.EQ.U32.AND P0, PT, R2, UR7, PT ;  /* 0x0000000702007c0c */ /* 0x002fe2000bf02070 */
[----:B--2---:R-:W-:Y:S01]  /*3f70*/  IMAD.U32 R2, RZ, RZ, UR4 ;  /* 0x00000004ff027e24 */ /* 0x004fe2000f8e00ff */
[----:B---3--:R-:W-:-:S11]  /*3f80*/  MOV R3, UR5 ;  /* 0x0000000500037c02 */ /* 0x008fd60008000f00 */
[----:B------:R1:W-:Y:S04]  /*3f90*/  @P0 ATOMS.AND RZ, [UR6+0x14], R3 ;  /* 0x00001403ffff098c */ /* 0x0003e8000a800006 */
[----:B------:R1:W-:Y:S01]  /*3fa0*/  @P0 ATOMS.AND RZ, [UR6+0x18], R2 ;  /* 0x00001802ffff098c */ /* 0x0003e2000a800006 */
[----:B------:R-:W-:Y:S05]  /*3fb0*/  BRA `(.L_x_83) ;  /* 0x0000000000147947 */ /* 0x000fea0003800000 */
.L_x_82:
[----:B------:R-:W-:Y:S02]  /*3fc0*/  MOV R2, 0x3fe0 ;  /* 0x00003fe000027802 */ /* 0x000fe40000000f00 */
[----:B---345:R-:W-:Y:S05]  /*3fd0*/  CALL.REL.NOINC `($__internal_0_$__cuda_sm10x_tcgen05_guardrail_trap_col_being_dealloced_not_returned_by_alloc) ;  /* 0x0000008400247944 */ /* 0x038fea0003c00000 */
[----:B------:R-:W-:Y:S05]  /*3fe0*/  BRA `(.L_x_83) ;  /* 0x0000000000087947 */ /* 0x000fea0003800000 */
.L_x_81:
[----:B------:R-:W-:Y:S02]  /*3ff0*/  MOV R2, 0x4010 ;  /* 0x0000401000027802 */ /* 0x000fe40000000f00 */
[----:B---345:R-:W-:Y:S05]  /*4000*/  CALL.REL.NOINC `($__internal_2_$__cuda_sm10x_tcgen05_guardrail_trap_unallocated_columns_being_dealloced) ;  /* 0x0000008400307944 */ /* 0x038fea0003c00000 */
.L_x_83:
[----:B------:R-:W-:Y:S01]  /*4010*/  NOP ;  /* 0x0000000000007918 */ /* 0x000fe20000000000 */
[----:B----4-:R-:W-:Y:S05]  /*4020*/  EXIT ;  /* 0x000000000000794d */ /* 0x010fea0003800000 */
.L_x_56:
[----:B------:R-:W-:-:S09]  /*4030*/  UISETP.NE.OR UP5, UPT, UR10, 0x3, !UP5 ;  /* 0x000000030a00788c */ /* 0x000fd2000efa5670 */
[----:B------:R-:W-:Y:S05]  /*4040*/  BRA.U UP5, `(.L_x_84) ;  /* 0x0000001105147547 */ /* 0x000fea000b800000 */
[----:B------:R-:W1:Y:S01]  /*4050*/  LDC R0, c[0x0][0xb30] ;  /* 0x0002cc00ff007b82 */ /* 0x000e620000000800 */
[----:B------:R-:W2:Y:S01]  /*4060*/  LDCU.64 UR8, c[0x0][0x888] ;  /* 0x00011100ff0877ac */ /* 0x000ea20008000a00 */
[----:B------:R-:W-:Y:S02]  /*4070*/  HFMA2 R29, -RZ, RZ, 0, 0 ;  /* 0x00000000ff1d7431 */ /* 0x000fe400000001ff */
[----:B------:R-:W-:Y:S01]  /*4080*/  IMAD.MOV.U32 R31, RZ, RZ, 0x1 ;  /* 0x00000001ff1f7424 */ /* 0x000fe200078e00ff */
[----:B------:R-:W-:Y:S01]  /*4090*/  MOV R23, 0x2000 ;  /* 0x0000200000177802 */ /* 0x000fe20000000f00 */
[----:B------:R-:W3:Y:S01]  /*40a0*/  LDCU.64 UR4, c[0x0][0x890] ;  /* 0x00011200ff0477ac */ /* 0x000ee20008000a00 */
[----:B------:R-:W-:Y:S01]  /*40b0*/  IMAD.MOV.U32 R30, RZ, RZ, RZ ;  /* 0x000000ffff1e7224 */ /* 0x000fe200078e00ff */
[----:B------:R-:W4:Y:S01]  /*40c0*/  LDC R19, c[0x0][0x370] ;  /* 0x0000dc00ff137b82 */ /* 0x000f220000000800 */
[----:B------:R-:W-:Y:S01]  /*40d0*/  UMOV UR7, 0x400 ;  /* 0x0000040000077882 */ /* 0x000fe20000000000 */
[----:B------:R-:W-:-:S02]  /*40e0*/  UPLOP3.LUT UP1, UPT, UPT, UPT, UPT, 0x40, 0x4 ;  /* 0x000000000004789c */ /* 0x000fc40003f2e870 */
[----:B------:R-:W-:-:S04]  /*40f0*/  ULEA UR7, UR37, UR7, 0x18 ;  /* 0x0000000725077291 */ /* 0x000fc8000f8ec0ff */
[----:B------:R-:W4:Y:S01]  /*4100*/  LDC R2, c[0x0][0xb0c] ;  /* 0x0002c300ff027b82 */ /* 0x000f220000000800 */
[----:B------:R-:W-:Y:S02]  /*4110*/  UIADD3 UR13, UPT, UPT, UR7, 0x68, URZ ;  /* 0x00000068070d7890 */ /* 0x000fe4000fffe0ff */
[----:B--2---:R-:W-:Y:S02]  /*4120*/  UISETP.NE.U32.AND UP2, UPT, UR8, URZ, UPT ;  /* 0x000000ff0800728c */ /* 0x004fe4000bf45070 */
[----:B------:R-:W-:Y:S02]  /*4130*/  UIADD3 UR33, UPT, UPT, UR7, 0x50, URZ ;  /* 0x0000005007217890 */ /* 0x000fe4000fffe0ff */
[----:B---3--:R-:W-:Y:S01]  /*4140*/  UISETP.NE.U32.AND UP3, UPT, UR4, URZ, UPT ;  /* 0x000000ff0400728c */ /* 0x008fe2000bf65070 */
[----:B------:R-:W2:Y:S01]  /*4150*/  LDC R18, c[0x0][0xb20] ;  /* 0x0002c800ff127b82 */ /* 0x000ea20000000800 */
[----:B-1----:R-:W-:Y:S01]  /*4160*/  ISETP.NE.AND P1, PT, R0, 0x1, PT ;  /* 0x000000010000780c */ /* 0x002fe20003f25270 */
[----:B------:R-:W-:-:S02]  /*4170*/  UISETP.NE.AND.EX UP2, UPT, UR9, URZ, UPT, UP2 ;  /* 0x000000ff0900728c */ /* 0x000fc4000bf45320 */
[----:B------:R-:W-:Y:S02]  /*4180*/  UIADD3 UR25, UPT, UPT, UR7, 0x58, URZ ;  /* 0x0000005807197890 */ /* 0x000fe4000fffe0ff */
[----:B------:R-:W-:Y:S02]  /*4190*/  UIADD3 UR17, UPT, UPT, UR7, 0x60, URZ ;  /* 0x0000006007117890 */ /* 0x000fe4000fffe0ff */
[----:B------:R-:W1:Y:S01]  /*41a0*/  LDC.64 R32, c[0x0][0x348] ;  /* 0x0000d200ff207b82 */ /* 0x000e620000000a00 */
[----:B------:R-:W-:Y:S02]  /*41b0*/  UPRMT UR13, UR37, 0x654, UR13 ;  /* 0x00000654250d7896 */ /* 0x000fe4000800000d */
[----:B------:R-:W-:-:S05]  /*41c0*/  UISETP.NE.AND.EX UP3, UPT, UR5, URZ, UPT, UP3 ;  /* 0x000000ff0500728c */ /* 0x000fca000bf65330 */
[----:B------:R-:W3:Y:S08]  /*41d0*/  LDC.64 R16, c[0x0][0xb10] ;  /* 0x0002c400ff107b82 */ /* 0x000ef00000000a00 */
[----:B------:R-:W1:Y:S08]  /*41e0*/  LDC.64 R6, c[0x0][0xb18] ;  /* 0x0002c600ff067b82 */ /* 0x000e700000000a00 */
[----:B------:R-:W1:Y:S08]  /*41f0*/  LDC.64 R4, c[0x0][0xb28] ;  /* 0x0002ca00ff047b82 */ /* 0x000e700000000a00 */
[----:B--2-4-:R-:W1:Y:S02]  /*4200*/  LDC R22, c[0x0][0x374] ;  /* 0x0000dd00ff167b82 */ /* 0x014e640000000800 */
.L_x_95:
[C---:B------:R-:W-:Y:S02]  /*4210*/  LEA R0, R30.reuse, UR7, 0x3 ;  /* 0x000000071e007c11 */ /* 0x040fe4000f8e18ff */
[----:B------:R-:W-:Y:S02]  /*4220*/  SHF.L.U32 R3, R29, 0x1f, RZ ;  /* 0x0000001f1d037819 */ /* 0x000fe400000006ff */
[----:B------:R-:W-:Y:S02]  /*4230*/  LEA R24, R30, UR7, 0x4 ;  /* 0x000000071e187c11 */ /* 0x000fe4000f8e20ff */
[----:B--2---:R-:W2:Y:S02]  /*4240*/  SYNCS.PHASECHK.TRANS64.TRYWAIT P0, [R0+URZ+0xa0], R3 ;  /* 0x0000a003000075a7 */ /* 0x004ea400080011ff */
[----:B--2---:R-:W-:Y:S05]  /*4250*/  @!P0 BRA `(.L_x_85) ;  /* 0x0000007c00388947 */ /* 0x004fea0003800000 */
.L_x_173:
[----:B------:R-:W-:Y:S01]  /*4260*/  ISETP.GE.AND P0, PT, R72, 0x1, PT ;  /* 0x000000014800780c */ /* 0x000fe20003f06270 */
[----:B------:R-:W4:Y:S01]  /*4270*/  LDS.128 R24, [R24+0x110] ;  /* 0x0001100018187984 */ /* 0x000f220000000c00 */
[----:B--2---:R-:W-:Y:S01]  /*4280*/  VIADD R0, R0, 0xb0 ;  /* 0x000000b000007836 */ /* 0x004fe20000000000 */
[----:B------:R-:W-:Y:S01]  /*4290*/  @!PT LDS RZ, [RZ] ;  /* 0x00000000fffff984 */ /* 0x000fe20000000800 */
[----:B------:R-:W-:Y:S01]  /*42a0*/  @!PT LDS RZ, [RZ] ;  /* 0x00000000fffff984 */ /* 0x000fe20000000800 */
[----:B------:R-:W-:Y:S01]  /*42b0*/  @!PT LDS RZ, [RZ] ;  /* 0x00000000fffff984 */ /* 0x000fe20000000800 */
[----:B------:R-:W-:Y:S01]  /*42c0*/  @!PT LDS RZ, [RZ] ;  /* 0x00000000fffff984 */ /* 0x000fe20000000800 */
[----:B------:R2:W-:Y:S06]  /*42d0*/  MEMBAR.ALL.CTA ;  /* 0x0000000000007992 */ /* 0x0005ec0000008000 */
[----:B--2---:R-:W2:Y:S01]  /*42e0*/  FENCE.VIEW.ASYNC.S ;  /* 0x00000000000073c6 */ /* 0x004ea20000000000 */
[----:B------:R-:W-:Y:S04]  /*42f0*/  PRMT R0, RZ, 0x654, R0 ;  /* 0x00000654ff007816 */ /* 0x000fe80000000000 */
[----:B--2---:R2:W-:Y:S01]  /*4300*/  SYNCS.ARRIVE.TRANS64.RED.A1T0 RZ, [R0+URZ], RZ ;  /* 0x000000ff00ff79a7 */ /* 0x0045e200081004ff */
[----:B----4-:R-:W-:Y:S11]  /*4310*/  LOP3.LUT P3, RZ, R26, 0x1, RZ, 0xc0, !PT ;  /* 0x000000011aff7812 */ /* 0x010ff6000786c0ff */
[----:B------:R-:W-:Y:S02]  /*4320*/  @!UPT UIADD3 URZ, UPT, UPT, URZ, URZ, URZ ;  /* 0x000000fffffff290 */ /* 0x000fe4000fffe0ff */
[----:B------:R-:W-:Y:S02]  /*4330*/  @P3 MOV R13, R24 ;  /* 0x00000018000d3202 */ /* 0x000fe40000000f00 */
[----:B------:R-:W-:Y:S01]  /*4340*/  @P3 LOP3.LUT R8, R25, 0xffff, RZ, 0xc0, !PT ;  /* 0x0000ffff19083812 */ /* 0x000fe200078ec0ff */
[----:B--2---:R-:W-:Y:S06]  /*4350*/  @!P0 BRA `(.L_x_86) ;  /* 0x0000000000a48947 */ /* 0x004fec0003800000 */
[----:B-1----:R-:W-:Y:S01]  /*4360*/  IMAD.HI.U32 R35, R22, R7, RZ ;  /* 0x0000000716237227 */ /* 0x002fe200078e00ff */
[----:B------:R-:W-:Y:S02]  /*4370*/  ISETP.NE.AND P0, PT, R6, 0x1, PT ;  /* 0x000000010600780c */ /* 0x000fe40003f05270 */
[----:B------:R-:W-:Y:S01]  /*4380*/  ISETP.NE.AND P2, PT, R72, 0x1, PT ;  /* 0x000000014800780c */ /* 0x000fe20003f45270 */
[----:B---3--:R-:W-:Y:S01]  /*4390*/  IMAD.HI.U32 R34, R19, R16, RZ ;  /* 0x0000001013227227 */ /* 0x008fe200078e00ff */
[----:B------:R-:W-:Y:S02]  /*43a0*/  SHF.R.U32.HI R35, RZ, R18, R35 ;  /* 0x00000012ff237219 */ /* 0x000fe40000011623 */
[----:B------:R-:W-:Y:S01]  /*43b0*/  ISETP.NE.AND P4, PT, R2, 0x1, PT ;  /* 0x000000010200780c */ /* 0x000fe20003f85270 */
[----:B------:R-:W-:Y:S01]  /*43c0*/  IMAD.HI.U32 R36, R13, R16, RZ ;  /* 0x000000100d247227 */ /* 0x000fe200078e00ff */
[----:B------:R-:W-:Y:S02]  /*43d0*/  SHF.R.U32.HI R34, RZ, R17, R34 ;  /* 0x00000011ff227219 */ /* 0x000fe40000011622 */
[----:B------:R-:W-:Y:S01]  /*43e0*/  SEL R3, R22, R35, !P0 ;  /* 0x0000002316037207 */ /* 0x000fe20004000000 */
[C---:B------:R-:W-:Y:S01]  /*43f0*/  IMAD.HI.U32 R35, R8.reuse, R7, RZ ;  /* 0x0000000708237227 */ /* 0x040fe200078e00ff */
[----:B------:R-:W-:Y:S02]  /*4400*/  SEL R11, R19, R34, !P4 ;  /* 0x00000022130b7207 */ /* 0x000fe40006000000 */
[----:B------:R-:W-:Y:S01]  /*4410*/  SHF.R.U32.HI R36, RZ, R17, R36 ;  /* 0x00000011ff247219 */ /* 0x000fe20000011624 */
[----:B------:R-:W-:Y:S01]  /*4420*/  IMAD.HI.U32 R38, R3, R4, RZ ;  /* 0x0000000403267227 */ /* 0x000fe200078e00ff */
[----:B------:R-:W-:Y:S03]  /*4430*/  SHF.R.U32.HI R35, RZ, R18, R35 ;  /* 0x00000012ff237219 */ /* 0x000fe60000011623 */
[----:B------:R-:W-:Y:S01]  /*4440*/  IMAD.HI.U32 R34, R11, R4, RZ ;  /* 0x000000040b227227 */ /* 0x000fe200078e00ff */
[----:B------:R-:W-:Y:S02]  /*4450*/  @P2 SHF.R.U32.HI R3, RZ, R5, R38 ;  /* 0x00000005ff032219 */ /* 0x000fe40000011626 */
[----:B------:R-:W-:Y:S02]  /*4460*/  SEL R9, R8, R35, !P0 ;  /* 0x0000002308097207 */ /* 0x000fe40004000000 */
[----:B------:R-:W-:Y:S01]  /*4470*/  @P2 SHF.R.U32.HI R11, RZ, R5, R34 ;  /* 0x00000005ff0b2219 */ /* 0x000fe20000011622 */
[C---:B------:R-:W-:Y:S01]  /*4480*/  IMAD R10, R72.reuse, R3, RZ ;  /* 0x00000003480a7224 */ /* 0x040fe200078e02ff */
[----:B------:R-:W-:Y:S01]  /*4490*/  SEL R3, R13, R36, !P4 ;  /* 0x000000240d037207 */ /* 0x000fe20006000000 */
[C---:B------:R-:W-:Y:S03]  /*44a0*/  IMAD.HI.U32 R14, R9.reuse, R4, RZ ;  /* 0x00000004090e7227 */ /* 0x040fe600078e00ff */
[----:B------:R-:W-:Y:S01]  /*44b0*/  ISETP.GE.AND P0, PT, R9, R10, PT ;  /* 0x0000000a0900720c */ /* 0x000fe20003f06270 */
[C---:B------:R-:W-:Y:S01]  /*44c0*/  IMAD R12, R72.reuse, R11, RZ ;  /* 0x0000000b480c7224 */ /* 0x040fe200078e02ff */
[-C--:B------:R-:W-:Y:S04]  /*44d0*/  SHF.R.U32.HI R14, RZ, R5.reuse, R14 ;  /* 0x00000005ff0e7219 */ /* 0x080fe8000001160e */
[----:B------:R-:W-:Y:S02]  /*44e0*/  ISETP.GE.OR P0, PT, R3, R12, P0 ;  /* 0x0000000c0300720c */ /* 0x000fe40000706670 */
[----:B------:R-:W-:Y:S05]  /*44f0*/  SEL R15, R9, R14, !P2 ;  /* 0x0000000e090f7207 */ /* 0x000fea0005000000 */
[----:B------:R-:W-:Y:S04]  /*4500*/  IMAD.MOV R14, RZ, RZ, -R15 ;  /* 0x000000ffff0e7224 */ /* 0x000fe800078e0a0f */
[----:B------:R-:W-:Y:S02]  /*4510*/  IMAD R14, R72, R14, R9 ;  /* 0x0000000e480e7224 */ /* 0x000fe400078e0209 */
[C---:B------:R-:W-:Y:S05]  /*4520*/  @!P0 IMAD.HI.U32 R10, R3.reuse, R4, RZ ;  /* 0x00000004030a8227 */ /* 0x040fea00078e00ff */
[----:B------:R-:W-:Y:S04]  /*4530*/  @!P0 SHF.R.U32.HI R10, RZ, R5, R10 ;  /* 0x00000005ff0a8219 */ /* 0x000fe8000001160a */
[----:B------:R-:W-:Y:S01]  /*4540*/  @!P0 SEL R0, R3, R10, !P2 ;  /* 0x0000000a03008207 */ /* 0x000fe20005000000 */
[----:B------:R-:W-:Y:S03]  /*4550*/  IMAD.MOV R10, RZ, RZ, -R3 ;  /* 0x000000ffff0a7224 */ /* 0x000fe600078e0a03 */
[----:B------:R-:W-:Y:S01]  /*4560*/  @!P0 IADD3 R15, PT, PT, R15, -R0, RZ ;  /* 0x800000000f0f8210 */ /* 0x000fe20007ffe0ff */
[----:B------:R-:W-:Y:S01]  /*4570*/  @!P0 IMAD R0, R11, R14, R0 ;  /* 0x0000000e0b008224 */ /* 0x000fe200078e0200 */
[----:B------:R-:W-:Y:S01]  /*4580*/  IADD3 R11, PT, PT, -R9, RZ, RZ ;  /* 0x000000ff090b7210 */ /* 0x000fe20007ffe1ff */
[----:B------:R-:W-:Y:S02]  /*4590*/  IMAD R13, R2, R10, R13 ;  /* 0x0000000a020d7224 */ /* 0x000fe400078e020d */
[----:B------:R-:W-:Y:S02]  /*45a0*/  @!P0 IMAD R9, R15, R72, R3 ;  /* 0x000000480f098224 */ /* 0x000fe400078e0203 */
[----:B------:R-:W-:Y:S02]  /*45b0*/  @!P0 IMAD.MOV.U32 R3, RZ, RZ, R0 ;  /* 0x000000ffff038224 */ /* 0x000fe400078e0000 */
[----:B------:R-:W-:Y:S02]  /*45c0*/  IMAD R8, R6, R11, R8 ;  /* 0x0000000b06087224 */ /* 0x000fe400078e0208 */
[----:B------:R-:W-:Y:S02]  /*45d0*/  IMAD R13, R3, R2, R13 ;  /* 0x00000002030d7224 */ /* 0x000fe400078e020d */
[----:B------:R-:W-:Y:S02]  /*45e0*/  IMAD R8, R9, R6, R8 ;  /* 0x0000000609087224 */ /* 0x000fe400078e0208 */
.L_x_86:
[----:B------:R-:W-:Y:S05]  /*45f0*/  BRA.U UP1, `(.L_x_87) ;  /* 0x0000000101107547 */ /* 0x000fea000b800000 */
[----:B------:R-:W-:Y:S04]  /*4600*/  MOV R0, UR6 ;  /* 0x0000000600007c02 */ /* 0x000fe80008000f00 */
[----:B------:R-:W-:Y:S04]  /*4610*/  SHF.L.U32 R3, R0, 0x1f, RZ ;  /* 0x0000001f00037819 */ /* 0x000fe800000006ff */
[----:B------:R-:W2:Y:S02]  /*4620*/  SYNCS.PHASECHK.TRANS64.TRYWAIT P0, [UR7+0x98], R3 ;  /* 0x00009803ff0075a7 */ /* 0x000ea40008001107 */
[----:B--2---:R-:W-:Y:S05]  /*4630*/  @!P0 BRA `(.L_x_88) ;  /* 0x0000007800548947 */ /* 0x004fea0003800000 */
.L_x_87:
[----:B------:R-:W-:Y:S02]  /*4640*/  R2UR UR35, R21 ;  /* 0x00000000152372ca */ /* 0x000fe400000e0000 */
[----:B------:R-:W-:Y:S02]  /*4650*/  R2UR UR34, R20 ;  /* 0x00000000142272ca */ /* 0x000fe400000e0000 */
[----:B------:R-:W-:Y:S02]  /*4660*/  ISETP.NE.U32.AND P2, PT, RZ, UR4, PT ;  /* 0x00000004ff007c0c */ /* 0x000fe4000bf45070 */
[----:B------:R-:W-:Y:S02]  /*4670*/  SHF.L.U32 R12, R31, 0x1f, RZ ;  /* 0x0000001f1f0c7819 */ /* 0x000fe400000006ff */
[----:B------:R-:W-:Y:S05]  /*4680*/  ISETP.NE.AND.EX P2, PT, RZ, UR5, PT, P2 ;  /* 0x00000005ff007c0c */ /* 0x000fea000bf45320 */
[----:B------:R-:W-:Y:S02]  /*4690*/  USHF.L.U32 UR35, UR35, 0x7, URZ ;  /* 0x0000000723237899 */ /* 0x000fe400080006ff */
[----:B------:R-:W-:Y:S01]  /*46a0*/  USHF.L.U32 UR34, UR34, 0x8, URZ ;  /* 0x0000000822227899 */ /* 0x000fe200080006ff */
[----:B------:R-:W-:Y:S11]  /*46b0*/  BRA.U !UP3, `(.L_x_89) ;  /* 0x000000010b347547 */ /* 0x000ff6000b800000 */
[----:B------:R-:W-:Y:S01]  /*46c0*/  UPLOP3.LUT UP0, UPT, UPT, UPT, UP2, 0x80, 0x8 ;  /* 0x000000000008789c */ /* 0x000fe20003f0f020 */
[----:B--2---:R-:W-:Y:S02]  /*46d0*/  HFMA2 R0, -RZ, RZ, 0, 5.9604644775390625e-08 ;  /* 0x00000001ff007431 */ /* 0x004fe400000001ff */
[----:B------:R-:W-:Y:S03]  /*46e0*/  IMAD.MOV.U32 R171, RZ, RZ, 0x1 ;  /* 0x00000001ffab7424 */ /* 0x000fe600078e00ff */
[----:B------:R-:W-:Y:S05]  /*46f0*/  PLOP3.LUT P0, PT, PT, PT, UP0, 0x80, 0x8 ;  /* 0x000000000008781c */ /* 0x000fea0003f0f008 */
[----:B------:R-:W2:Y:S01]  /*4700*/  @UP0 LDCU.64 UR10, c[0x0][0x888] ;  /* 0x00011100ff0a07ac */ /* 0x000ea20008000a00 */
[----:B------:R-:W-:Y:S07]  /*4710*/  @UP0 UIMAD UR8, UR36, UR4, URZ ;  /* 0x00000004240802a4 */ /* 0x000fee000f8e02ff */
[----:B------:R-:W-:Y:S01]  /*4720*/  @!P0 PRMT R171, R0, 0x7610, R171 ;  /* 0x0000761000ab8816 */ /* 0x000fe200000000ab */
[----:B--2---:R-:W-:Y:S03]  /*4730*/  @UP0 UIMAD.WIDE UR10, UR8, 0x4, UR10 ;  /* 0x00000004080a08a5 */ /* 0x004fe6000f8e020a */
[----:B------:R-:W2:Y:S03]  /*4740*/  @!UP0 LDCU UR8, c[0x0][0x880] ;  /* 0x00011000ff0887ac */ /* 0x000ea60008000800 */
[----:B------:R-:W-:Y:S01]  /*4750*/  IMAD.U32 R10, RZ, RZ, UR10 ;  /* 0x0000000aff0a7e24 */ /* 0x000fe2000f8e00ff */
[----:B------:R-:W-:Y:S05]  /*4760*/  MOV R11, UR11 ;  /* 0x0000000b000b7c02 */ /* 0x000fea0008000f00 */
[----:B-----5:R4:W5:Y:S02]  /*4770*/  @P0 LDG.E R81, desc[UR46][R10.64] ;  /* 0x0000002e0a510981 */ /* 0x020964000c1e1900 */
[----:B--2-4-:R-:W-:Y:S07]  /*4780*/  @!P0 IMAD.U32 R81, RZ, RZ, UR8 ;  /* 0x00000008ff518e24 */ /* 0x014fee000f8e00ff */
.L_x_89:
[----:B-----5:R-:W-:Y:S01]  /*4790*/  @!P2 FSETP.EQ.AND P0, PT, R81, RZ, PT ;  /* 0x000000ff5100a20b */ /* 0x020fe20003f02000 */
[----:B------:R-:W-:Y:S01]  /*47a0*/  @!UPT UIADD3 URZ, UPT, UPT, URZ, URZ, URZ ;  /* 0x000000fffffff290 */ /* 0x000fe2000fffe0ff */
[----:B------:R-:W-:Y:S11]  /*47b0*/  @!P2 BRA `(.L_x_90) ;  /* 0x000000000014a947 */ /* 0x000ff60003800000 */
[----:B------:R-:W-:Y:S02]  /*47c0*/  LOP3.LUT P2, RZ, R171, 0xff, RZ, 0xc0, !PT ;  /* 0x000000ffabff7812 */ /* 0x000fe4000784c0ff */
[----:B------:R-:W-:Y:S04]  /*47d0*/  PLOP3.LUT P0, PT, PT, PT, UP0, 0x80, 0x8 ;  /* 0x000000000008781c */ /* 0x000fe80003f0f008 */
[----:B------:R-:W-:Y:S07]  /*47e0*/  PLOP3.LUT P0, PT, P0, PT, PT, 0x8, 0x80 ;  /* 0x000000000080781c */ /* 0x000fee000070e170 */
[----:B------:R-:W-:Y:S11]  /*47f0*/  @P2 FSETP.EQ.AND P0, PT, R81, RZ, PT ;  /* 0x000000ff5100220b */ /* 0x000ff60003f02000 */
[----:B------:R-:W-:Y:S02]  /*4800*/  @!UPT UIADD3 URZ, UPT, UPT, URZ, URZ, URZ ;  /* 0x000000fffffff290 */ /* 0x000fe4000fffe0ff */
.L_x_90:
[----:B------:R-:W4:Y:S01]  /*4810*/  SYNCS.PHASECHK.TRANS64.TRYWAIT P2, [UR7+0x70], R12 ;  /* 0x0000700cff0075a7 */ /* 0x000f220008041107 */
[----:B------:R-:W-:Y:S04]  /*4820*/  ELECT P4, URZ, PT ;  /* 0x0000000000ff782f */ /* 0x000fe80003880000 */
[----:B------:R-:W-:Y:S11]  /*4830*/  PLOP3.LUT P4, PT, P0, P4, PT, 0xf2, 0x2f ;  /* 0x00000000002f781c */ /* 0x000ff60000789e72 */
[----:B------:R-:W-:Y:S02]  /*4840*/  @!UPT UIADD3 URZ, UPT, UPT, URZ, URZ, URZ ;  /* 0x000000fffffff290 */ /* 0x000fe4000fffe0ff */
[----:B-1----:R-:W-:Y:S05]  /*4850*/  @!P4 IADD3 R9, P0, PT, R32, 0x580, RZ ;  /* 0x000005802009c810 */ /* 0x002fea0007f1e0ff */
[----:B--2---:R-:W-:Y:S01]  /*4860*/  @!P4 IMAD.X R0, RZ, RZ, R33, P0 ;  /* 0x000000ffff00c224 */ /* 0x004fe200000e0621 */
[----:B----4-:R-:W-:Y:S07]  /*4870*/  @!P2 BRA `(.L_x_91) ;  /* 0x0000007400dca947 */ /* 0x010fee0003800000 */
.L_x_176:
[----:B------:R-:W-:Y:S01]  /*4880*/  @!P4 R2UR UR8, R0 ;  /* 0x000000000008c2ca */ /* 0x000fe200000e0000 */
[----:B------:R-:W-:Y:S01]  /*4890*/  VOTEU.ALL UP1, P4 ;  /* 0x0000000000ff7886 */ /* 0x000fe20002020000 */
[----:B------:R-:W-:Y:S01]  /*48a0*/  @!P4 R2UR UR9, R9 ;  /* 0x000000000909c2ca */ /* 0x000fe200000e0000 */
[----:B------:R-:W-:Y:S01]  /*48b0*/  @!P4 IMAD.MOV.U32 R0, RZ, RZ, 0x2000 ;  /* 0x00002000ff00c424 */ /* 0x000fe200078e00ff */
[----:B------:R-:W-:Y:S01]  /*48c0*/  UMOV UR10, 0x0 ;  /* 0x00000000000a7882 */ /* 0x000fe20000000000 */
[----:B------:R-:W-:Y:S01]  /*48d0*/  UMOV UR11, 0x10000000 ;  /* 0x10000000000b7882 */ /* 0x000fe20000000000 */
[----:B------:R-:W-:Y:S01]  /*48e0*/  @!UP1 UIADD3 UR32, UPT, UPT, UR7, 0x200, URZ ;  /* 0x0000020007209890 */ /* 0x000fe2000fffe0ff */
[----:B------:R-:W-:Y:S01]  /*48f0*/  @!P4 IADD3 R9, P0, PT, R32, 0x580, RZ ;  /* 0x000005802009c810 */ /* 0x000fe20007f1e0ff */
[----:B------:R-:W-:Y:S05]  /*4900*/  VOTEU.ALL UP1, P4 ;  /* 0x0000000000ff7886 */ /* 0x000fea0002020000 */
[----:B------:R-:W-:Y:S01]  /*4910*/  IMAD.U32 R11, RZ, RZ, UR8 ;  /* 0x00000008ff0b7e24 */ /* 0x000fe2000f8e00ff */
[----:B------:R-:W-:Y:S01]  /*4920*/  UPRMT UR8, UR37, 0x654, UR33 ;  /* 0x0000065425087896 */ /* 0x000fe20008000021 */
[----:B------:R-:W-:Y:S03]  /*4930*/  IMAD.U32 R10, RZ, RZ, UR9 ;  /* 0x00000009ff0a7e24 */ /* 0x000fe6000f8e00ff */
[----:B------:R-:W-:Y:S02]  /*4940*/  @!P4 R2UR UR15, R11 ;  /* 0x000000000b0fc2ca */ /* 0x000fe400000e0000 */
[----:B------:R-:W-:Y:S11]  /*4950*/  @!P4 R2UR UR14, R10 ;  /* 0x000000000a0ec2ca */ /* 0x000ff600000e0000 */
[----:B------:R-:W-:Y:S02]  /*4960*/  @!UPT UIADD3 URZ, UPT, UPT, URZ, URZ, URZ ;  /* 0x000000fffffff290 */ /* 0x000fe4000fffe0ff */
[----:B------:R2:W-:Y:S01]  /*4970*/  @!UP1 UTMALDG.3D [UR32], [UR14], desc[UR10] ;  /* 0x00000a200e0095b4 */ /* 0x0005e20008011000 */
[----:B------:R4:W-:Y:S01]  /*4980*/  @!P4 SYNCS.ARRIVE.TRANS64.RED.A0TR RZ, [UR7+0x50], R0 ;  /* 0x00005000ffffc9a7 */ /* 0x0009e20008300407 */
[----:B------:R-:W-:Y:S01]  /*4990*/  SYNCS.ARRIVE.TRANS64.RED.A1T0 RZ, [UR8], RZ ;  /* 0x000000ffffff79a7 */ /* 0x000fe20008100408 */
[----:B----4-:R-:W-:Y:S01]  /*49a0*/  @!P4 IMAD.X R0, RZ, RZ, R33, P0 ;  /* 0x000000ffff00c224 */ /* 0x010fe200000e0621 */
[----:B------:R-:W4:Y:S02]  /*49b0*/  SYNCS.PHASECHK.TRANS64.TRYWAIT P2, [UR7+0x78], R12 ;  /* 0x0000780cff0075a7 */ /* 0x000f240008041107 */
[----:B--2-4-:R-:W-:Y:S05]  /*49c0*/  @!P2 BRA `(.L_x_92) ;  /* 0x0000007400a0a947 */ /* 0x014fea0003800000 */
.L_x_178:
        /* <DEDUP_REMOVED lines=8> */
[----:B------:R-:W-:Y:S01]  /*4a50*/  @!UP1 UIADD3 UR24, UPT, UPT, UR7, 0x2200, URZ ;  /* 0x0000220007189890 */ /* 0x000fe2000fffe0ff */
[----:B------:R-:W-:Y:S01]  /*4a60*/  VOTEU.ALL UP1, P4 ;  /* 0x0000000000ff7886 */ /* 0x000fe20002020000 */
[----:B------:R-:W-:Y:S01]  /*4a70*/  UMOV UR27, UR35 ;  /* 0x00000023001b7c82 */ /* 0x000fe20008000000 */
[----:B------:R-:W-:Y:S02]  /*4a80*/  UMOV UR28, UR36 ;  /* 0x00000024001c7c82 */ /* 0x000fe40008000000 */
[----:B------:R-:W-:Y:S01]  /*4a90*/  IMAD.U32 R11, RZ, RZ, UR8 ;  /* 0x00000008ff0b7e24 */ /* 0x000fe2000f8e00ff */
[----:B------:R-:W-:Y:S01]  /*4aa0*/  UPRMT UR8, UR37, 0x654, UR25 ;  /* 0x0000065425087896 */ /* 0x000fe20008000019 */
[----:B------:R-:W-:Y:S02]  /*4ab0*/  IMAD.U32 R10, RZ, RZ, UR9 ;  /* 0x00000009ff0a7e24 */ /* 0x000fe4000f8e00ff */
[----:B------:R-:W-:Y:S01]  /*4ac0*/  @!P4 IMAD.X R20, RZ, RZ, R33, P0 ;  /* 0x000000ffff14c224 */ /* 0x000fe200000e0621 */
[----:B------:R-:W-:Y:S02]  /*4ad0*/  @!P4 R2UR UR15, R11 ;  /* 0x000000000b0fc2ca */ /* 0x000fe400000e0000 */
[----:B------:R-:W-:Y:S11]  /*4ae0*/  @!P4 R2UR UR14, R10 ;  /* 0x000000000a0ec2ca */ /* 0x000ff600000e0000 */
[----:B------:R-:W-:Y:S02]  /*4af0*/  @!UPT UIADD3 URZ, UPT, UPT, URZ, URZ, URZ ;  /* 0x000000fffffff290 */ /* 0x000fe4000fffe0ff */
[----:B------:R2:W-:Y:S01]  /*4b00*/  @!UP1 UTMALDG.3D [UR24], [UR14], desc[UR10] ;  /* 0x00000a180e0095b4 */ /* 0x0005e20008011000 */
[----:B------:R2:W-:Y:S01]  /*4b10*/  @!P4 SYNCS.ARRIVE.TRANS64.RED.A0TR RZ, [UR7+0x58], R0 ;  /* 0x00005800ffffc9a7 */ /* 0x0005e20008300407 */
[----:B------:R-:W-:Y:S01]  /*4b20*/  SYNCS.ARRIVE.TRANS64.RED.A1T0 RZ, [UR8], RZ ;  /* 0x000000ffffff79a7 */ /* 0x000fe20008100408 */
[----:B------:R-:W4:Y:S02]  /*4b30*/  SYNCS.PHASECHK.TRANS64.TRYWAIT P2, [UR7+0x80], R12 ;  /* 0x0000800cff0075a7 */ /* 0x000f240008041107 */
[----:B--2-4-:R-:W-:Y:S05]  /*4b40*/  @!P2 BRA `(.L_x_93) ;  /* 0x000000740058a947 */ /* 0x014fea0003800000 */
.L_x_180:
[----:B------:R-:W2:Y:S01]  /*4b50*/  LDC.64 R14, c[0x0][0xb10] ;  /* 0x0002c400ff0e7b82 */ /* 0x000ea20000000a00 */
[----:B------:R-:W-:Y:S01]  /*4b60*/  @!P4 R2UR UR8, R20 ;  /* 0x000000001408c2ca */ /* 0x000fe200000e0000 */
[----:B------:R-:W-:Y:S01]  /*4b70*/  VOTEU.ALL UP1, P4 ;  /* 0x0000000000ff7886 */ /* 0x000fe20002020000 */
[----:B------:R-:W-:Y:S01]  /*4b80*/  @!P4 R2UR UR9, R21 ;  /* 0x000000001509c2ca */ /* 0x000fe200000e0000 */
[----:B------:R-:W-:Y:S01]  /*4b90*/  UMOV UR10, 0x0 ;  /* 0x00000000000a7882 */ /* 0x000fe20000000000 */
[----:B------:R-:W-:Y:S03]  /*4ba0*/  UMOV UR11, 0x10000000 ;  /* 0x10000000000b7882 */ /* 0x000fe60000000000 */
[----:B------:R-:W4:Y:S01]  /*4bb0*/  LDC.64 R10, c[0x0][0xb18] ;  /* 0x0002c600ff0a7b82 */ /* 0x000f220000000a00 */
[----:B------:R-:W-:Y:S01]  /*4bc0*/  @!UP1 UIADD3 UR18, UPT, UPT, UR34, 0x80, URZ ;  /* 0x0000008022129890 */ /* 0x000fe2000fffe0ff */
[----:B------:R-:W-:Y:S01]  /*4bd0*/  @P3 SHF.R.U32.HI R28, RZ, 0x10, R25 ;  /* 0x00000010ff1c3819 */ /* 0x000fe20000011619 */
[----:B------:R-:W-:Y:S01]  /*4be0*/  @!UP1 UIADD3 UR16, UPT, UPT, UR7, 0x4200, URZ ;  /* 0x0000420007109890 */ /* 0x000fe2000fffe0ff */
[----:B------:R-:W-:Y:S01]  /*4bf0*/  VIADD R30, R30, 0x1 ;  /* 0x000000011e1e7836 */ /* 0x000fe20000000000 */
[----:B------:R-:W-:Y:S03]  /*4c00*/  VOTEU.ALL UP1, P4 ;  /* 0x0000000000ff7886 */ /* 0x000fe60002020000 */
[----:B------:R-:W5:Y:S01]  /*4c10*/  @!P1 LDC R0, c[0x0][0xb20] ;  /* 0x0002c800ff009b82 */ /* 0x000f620000000800 */
[----:B------:R-:W-:Y:S01]  /*4c20*/  UMOV UR19, UR35 ;  /* 0x0000002300137c82 */ /* 0x000fe20008000000 */
[----:B------:R-:W-:Y:S01]  /*4c30*/  IMAD.U32 R21, RZ, RZ, UR8 ;  /* 0x00000008ff157e24 */ /* 0x000fe2000f8e00ff */
[----:B------:R-:W-:Y:S05]  /*4c40*/  UMOV UR20, UR36 ;  /* 0x0000002400147c82 */ /* 0x000fea0008000000 */
[----:B-1----:R-:W1:Y:S01]  /*4c50*/  @!P1 LDC R3, c[0x0][0xb0c] ;  /* 0x0002c300ff039b82 */ /* 0x002e620000000800 */
[----:B------:R-:W-:Y:S01]  /*4c60*/  IMAD.U32 R20, RZ, RZ, UR9 ;  /* 0x00000009ff147e24 */ /* 0x000fe2000f8e00ff */
[----:B------:R-:W-:Y:S01]  /*4c70*/  UPRMT UR8, UR37, 0x654, UR17 ;  /* 0x0000065425087896 */ /* 0x000fe20008000011 */
[----:B------:R-:W-:Y:S03]  /*4c80*/  @!P4 R2UR UR15, R21 ;  /* 0x00000000150fc2ca */ /* 0x000fe600000e0000 */
[----:B------:R-:W-:Y:S01]  /*4c90*/  @!P4 R2UR UR14, R20 ;  /* 0x00000000140ec2ca */ /* 0x000fe200000e0000 */
[----:B------:R-:W-:Y:S11]  /*4ca0*/  @!P4 IMAD.MOV.U32 R20, RZ, RZ, 0x2000 ;  /* 0x00002000ff14c424 */ /* 0x000ff600078e00ff */
[----:B------:R-:W-:Y:S01]  /*4cb0*/  @!UPT UIADD3 URZ, UPT, UPT, URZ, URZ, URZ ;  /* 0x000000fffffff290 */ /* 0x000fe2000fffe0ff */
[----:B------:R1:W-:Y:S01]  /*4cc0*/  @!UP1 UTMALDG.3D [UR16], [UR14], desc[UR10] ;  /* 0x00000a100e0095b4 */ /* 0x0003e20008011000 */
[----:B------:R1:W-:Y:S02]  /*4cd0*/  @!P4 SYNCS.ARRIVE.TRANS64.RED.A0TR RZ, [UR7+0x60], R20 ;  /* 0x00006014ffffc9a7 */ /* 0x0003e40008300407 */
[----:B-1----:R-:W-:Y:S01]  /*4ce0*/  @!P1 ISETP.NE.AND P2, PT, R3, 0x1, PT ;  /* 0x000000010300980c */ /* 0x002fe20003f45270 */
[C---:B--2---:R-:W-:Y:S01]  /*4cf0*/  @!P1 IMAD.HI.U32 R14, R13.reuse, R14, RZ ;  /* 0x0000000e0d0e9227 */ /* 0x044fe200078e00ff */
[----:B----4-:R-:W-:Y:S03]  /*4d00*/  @!P1 ISETP.NE.AND P0, PT, R10, 0x1, PT ;  /* 0x000000010a00980c */ /* 0x010fe60003f05270 */
[C---:B------:R-:W-:Y:S01]  /*4d10*/  @!P1 IMAD.HI.U32 R11, R8.reuse, R11, RZ ;  /* 0x0000000b080b9227 */ /* 0x040fe200078e00ff */
[----:B------:R-:W-:Y:S04]  /*4d20*/  @!P1 SHF.R.U32.HI R14, RZ, R15, R14 ;  /* 0x0000000fff0e9219 */ /* 0x000fe8000001160e */
[----:B-----5:R-:W-:Y:S01]  /*4d30*/  @!P1 SHF.R.U32.HI R9, RZ, R0, R11 ;  /* 0x00000000ff099219 */ /* 0x020fe2000001160b */
[----:B------:R-:W-:Y:S01]  /*4d40*/  SYNCS.ARRIVE.TRANS64.RED.A1T0 RZ, [UR8], RZ ;  /* 0x000000ffffff79a7 */ /* 0x000fe20008100408 */
[----:B------:R-:W-:Y:S02]  /*4d50*/  @!P1 SEL R14, R13, R14, !P2 ;  /* 0x0000000e0d0e9207 */ /* 0x000fe40005000000 */
[----:B------:R-:W-:Y:S01]  /*4d60*/  @!P1 SEL R9, R8, R9, !P0 ;  /* 0x0000000908099207 */ /* 0x000fe20004000000 */
[----:B------:R-:W1:Y:S04]  /*4d70*/  SYNCS.PHASECHK.TRANS64.TRYWAIT P5, [UR7+0x88], R12 ;  /* 0x0000880cff0075a7 */ /* 0x000e6800080a1107 */
[----:B------:R-:W-:Y:S02]  /*4d80*/  @!P1 IMAD.IADD R0, R9, 0x1, -R14 ;  /* 0x0000000109009824 */ /* 0x000fe400078e0a0e */
[----:B------:R-:W-:Y:S02]  /*4d90*/  @!P1 IMAD.IADD R9, R14, 0x1, -R9 ;  /* 0x000000010e099824 */ /* 0x000fe400078e0a09 */
[----:B------:R-:W-:Y:S02]  /*4da0*/  @!P1 IMAD R13, R0, R3, R13 ;  /* 0x00000003000d9224 */ /* 0x000fe400078e020d */
[----:B------:R-:W-:Y:S01]  /*4db0*/  @!P1 IMAD R8, R9, R10, R8 ;  /* 0x0000000a09089224 */ /* 0x000fe200078e0208 */
[----:B-1----:R-:W-:Y:S06]  /*4dc0*/  @!P5 BRA `(.L_x_94) ;  /* 0x0000007000d0d947 */ /* 0x002fec0003800000 */
.L_x_182:
[----:B-1----:R-:W-:Y:S01]  /*4dd0*/  @!P4 IADD3 R3, P0, PT, R32, 0x580, RZ ;  /* 0x000005802003c810 */ /* 0x002fe20007f1e0ff */
[----:B------:R-:W-:Y:S01]  /*4de0*/  VOTEU.ALL UP1, P4 ;  /* 0x0000000000ff7886 */ /* 0x000fe20002020000 */
[----:B------:R-:W-:Y:S01]  /*4df0*/  UMOV UR18, 0x0 ;  /* 0x0000000000127882 */ /* 0x000fe20000000000 */
[----:B------:R-:W-:Y:S01]  /*4e00*/  UMOV UR19, 0x10000000 ;  /* 0x1000000000137882 */ /* 0x000fe20000000000 */
[----:B------:R-:W-:Y:S01]  /*4e10*/  @!P4 R2UR UR9, R3 ;  /* 0x000000000309c2ca */ /* 0x000fe200000e0000 */
[----:B------:R-:W-:Y:S01]  /*4e20*/  @!P4 IMAD.X R0, RZ, RZ, R33, P0 ;  /* 0x000000ffff00c224 */ /* 0x000fe200000e0621 */
[----:B------:R-:W-:Y:S01]  /*4e30*/  @!UP1 UIADD3 UR10, UPT, UPT, UR34, 0xc0, URZ ;  /* 0x000000c0220a9890 */ /* 0x000fe2000fffe0ff */
[----:B------:R-:W-:Y:S01]  /*4e40*/  ISETP.NE.AND P0, PT, R30, 0x2, PT ;  /* 0x000000021e00780c */ /* 0x000fe20003f05270 */
[----:B------:R-:W-:Y:S01]  /*4e50*/  UMOV UR11, UR35 ;  /* 0x00000023000b7c82 */ /* 0x000fe20008000000 */
[----:B------:R-:W-:Y:S01]  /*4e60*/  UMOV UR12, UR36 ;  /* 0x00000024000c7c82 */ /* 0x000fe20008000000 */
[----:B------:R-:W-:Y:S01]  /*4e70*/  @!P4 R2UR UR8, R0 ;  /* 0x000000000008c2ca */ /* 0x000fe200000e0000 */
[----:B------:R-:W-:Y:S01]  /*4e80*/  IMAD.IADD R20, R8, 0x1, R147 ;  /* 0x0000000108147824 */ /* 0x000fe200078e0293 */
[----:B------:R-:W-:Y:S01]  /*4e90*/  @P3 R2UR UR36, R28 ;  /* 0x000000001c2432ca */ /* 0x000fe200000e0000 */
[----:B------:R-:W-:Y:S01]  /*4ea0*/  IMAD.IADD R21, R13, 0x1, R170 ;  /* 0x000000010d157824 */ /* 0x000fe200078e02aa */
[----:B------:R-:W-:Y:S02]  /*4eb0*/  SEL R0, RZ, 0x1, P0 ;  /* 0x00000001ff007807 */ /* 0x000fe40000000000 */
[----:B------:R-:W-:Y:S01]  /*4ec0*/  LOP3.LUT R31, R31, 0x1, RZ, 0x3c, !PT ;  /* 0x000000011f1f7812 */ /* 0x000fe200078e3cff */
[----:B------:R-:W-:Y:S01]  /*4ed0*/  IMAD.U32 R10, RZ, RZ, UR9 ;  /* 0x00000009ff0a7e24 */ /* 0x000fe2000f8e00ff */
[----:B------:R-:W-:Y:S01]  /*4ee0*/  @!UP1 UIADD3 UR9, UPT, UPT, UR7, 0x68, URZ ;  /* 0x0000006807099890 */ /* 0x000fe2000fffe0ff */
[----:B------:R-:W-:Y:S02]  /*4ef0*/  LOP3.LUT R29, R29, R0, RZ, 0x3c, !PT ;  /* 0x000000001d1d7212 */ /* 0x000fe400078e3cff */
[----:B------:R-:W-:Y:S02]  /*4f00*/  SEL R30, R30, RZ, P0 ;  /* 0x000000ff1e1e7207 */ /* 0x000fe40000000000 */
[----:B------:R-:W-:Y:S01]  /*4f10*/  IMAD.U32 R11, RZ, RZ, UR8 ;  /* 0x00000008ff0b7e24 */ /* 0x000fe2000f8e00ff */
[----:B------:R-:W-:Y:S01]  /*4f20*/  @!P4 R2UR UR14, R10 ;  /* 0x000000000a0ec2ca */ /* 0x000fe200000e0000 */
[----:B------:R-:W-:Y:S01]  /*4f30*/  @!UP1 UIADD3 UR8, UPT, UPT, UR7, 0x6200, URZ ;  /* 0x0000620007089890 */ /* 0x000fe2000fffe0ff */
[----:B------:R-:W-:Y:S02]  /*4f40*/  VOTEU.ALL UP1, P4 ;  /* 0x0000000000ff7886 */ /* 0x000fe40002020000 */
[----:B------:R-:W-:Y:S11]  /*4f50*/  @!P4 R2UR UR15, R11 ;  /* 0x000000000b0fc2ca */ /* 0x000ff600000e0000 */
[----:B------:R-:W-:Y:S02]  /*4f60*/  @!UPT UIADD3 URZ, UPT, UPT, URZ, URZ, URZ ;  /* 0x000000fffffff290 */ /* 0x000fe4000fffe0ff */
[----:B------:R2:W-:Y:S01]  /*4f70*/  @!UP1 UTMALDG.3D [UR8], [UR14], desc[UR18] ;  /* 0x000012080e0095b4 */ /* 0x0005e20008011000 */
[----:B------:R2:W-:Y:S01]  /*4f80*/  @!P4 SYNCS.ARRIVE.TRANS64.RED.A0TR RZ, [UR7+0x68], R23 ;  /* 0x00006817ffffc9a7 */ /* 0x0005e20008300407 */
[----:B------:R-:W-:Y:S01]  /*4f90*/  UPLOP3.LUT UP1, UPT, UPT, UPT, UPT, 0x80, 0x8 ;  /* 0x000000000008789c */ /* 0x000fe20003f2f070 */
[----:B------:R-:W-:Y:S01]  /*4fa0*/  SYNCS.ARRIVE.TRANS64.RED.A1T0 RZ, [UR13], RZ ;  /* 0x000000ffffff79a7 */ /* 0x000fe2000810040d */
[----:B------:R-:W-:Y:S09]  /*4fb0*/  @P3 BRA `(.L_x_95) ;  /* 0xfffffff000943947 */ /* 0x000ff2000383ffff */
[----:B------:R-:W-:-:S04]  /*4fc0*/  SHF.L.U32 R3, R31, 0x1f, RZ ;  /* 0x0000001f1f037819 */ /* 0x000fc800000006ff */
[----:B------:R-:W1:Y:S02]  /*4fd0*/  SYNCS.PHASECHK.TRANS64.TRYWAIT P0, [UR7+0x70], R3 ;  /* 0x00007003ff0075a7 */ /* 0x000e640008001107 */
[----:B-1----:R-:W-:Y:S05]  /*4fe0*/  @!P0 BRA `(.L_x_96) ;  /* 0x0000007000608947 */ /* 0x002fea0003800000 */
.L_x_184:
[----:B------:R-:W4:Y:S02]  /*4ff0*/  SYNCS.PHASECHK.TRANS64.TRYWAIT P0, [UR7+0x78], R3 ;  /* 0x00007803ff0075a7 */ /* 0x000f240008001107 */
[----:B----4-:R-:W-:Y:S05]  /*5000*/  @!P0 BRA `(.L_x_97) ;  /* 0x0000007000708947 */ /* 0x010fea0003800000 */
.L_x_186:
[----:B------:R-:W4:Y:S02]  /*5010*/  SYNCS.PHASECHK.TRANS64.TRYWAIT P0, [UR7+0x80], R3 ;  /* 0x00008003ff0075a7 */ /* 0x000f240008001107 */
[----:B----4-:R-:W-:Y:S05]  /*5020*/  @!P0 BRA `(.L_x_98) ;  /* 0x0000007000808947 */ /* 0x010fea0003800000 */
.L_x_188:
[----:B-1----:R-:W-:-:S07]  /*5030*/  MOV R0, UR7 ;  /* 0x0000000700007c02 */ /* 0x002fce0008000f00 */
.L_x_99:
[----:B-1----:R-:W-:-:S04]  /*5040*/  SHF.L.U32 R3, R31, 0x1f, RZ ;  /* 0x0000001f1f037819 */ /* 0x002fc800000006ff */
[----:B------:R1:W4:Y:S03]  /*5050*/  SYNCS.PHASECHK.TRANS64.TRYWAIT P0, [R0+URZ+0x88], R3 ;  /* 0x00008803000075a7 */ /* 0x00032600080011ff */
[----:B----4-:R-:W-:Y:S05]  /*5060*/  @!P0 NANOSLEEP.SYNCS 0x989680 ;  /* 0x009896800000895d */ /* 0x010fea0003900000 */
[----:B------:R-:W4:Y:S02]  /*5070*/  @!P0 SYNCS.PHASECHK.TRANS64 P0, [R0+URZ+0x88], R3 ;  /* 0x00008803000085a7 */ /* 0x000f2400080010ff */
[----:B--2-4-:R-:W-:Y:S05]  /*5080*/  @P0 EXIT ;  /* 0x000000000000094d */ /* 0x014fea0003800000 */
[----:B------:R-:W-:Y:S05]  /*5090*/  BRA `(.L_x_99) ;  /* 0xfffffffc00e87947 */ /* 0x000fea000383ffff */
.L_x_84:
[----:B------:R-:W-:-:S06]  /*50a0*/  UISETP.GE.AND UP1, UPT, UR10, 0x4, UPT ;  /* 0x000000040a00788c */ /* 0x000fcc000bf26270 */
[----:B------:R-:W-:-:S13]  /*50b0*/  PLOP3.LUT P0, PT, PT, PT, UP1, 0x80, 0x8 ;  /* 0x000000000008781c */ /* 0x000fda0003f0f018 */
[----:B------:R-:W-:Y:S05]  /*50c0*/  @!P0 EXIT ;  /* 0x000000000000894d */ /* 0x000fea0003800000 */
[----:B------:R-:W-:Y:S01]  /*50d0*/  BAR.SYNC.DEFER_BLOCKING 0x6, 0xa0 ;  /* 0x0182800000007b1d */ /* 0x000fe20000010000 */
[C---:B------:R-:W-:Y:S01]  /*50e0*/  IMAD.SHL.U32 R3, R185.reuse, 0x40, RZ ;  /* 0x00000040b9037824 */ /* 0x040fe200078e00ff */
[C---:B------:R-:W-:Y:S01]  /*50f0*/  LOP3.LUT R189, R185.reuse, 0x60, RZ, 0xc0, !PT ;  /* 0x00000060b9bd7812 */ /* 0x040fe200078ec0ff */
[C---:B------:R-:W-:Y:S01]  /*5100*/  IMAD.SHL.U32 R172, R185.reuse, 0x8, RZ ;  /* 0x00000008b9ac7824 */ /* 0x040fe200078e00ff */
[C---:B------:R-:W-:Y:S01]  /*5110*/  LOP3.LUT R187, R185.reuse, 0x2, RZ, 0xc0, !PT ;  /* 0x00000002b9bb7812 */ /* 0x040fe200078ec0ff */
[----:B------:R-:W-:Y:S01]  /*5120*/  IMAD.U32 R79, R185, 0x10000, RZ ;  /* 0x00010000b94f7824 */ /* 0x000fe200078e00ff */
[----:B------:R-:W-:Y:S02]  /*5130*/  UMOV UR49, 0x400 ;  /* 0x0000040000317882 */ /* 0x000fe40000000000 */
[----:B------:R-:W1:Y:S01]  /*5140*/  LDC R177, c[0x0][0x370] ;  /* 0x0000dc00ffb17b82 */ /* 0x000e620000000800 */
[----:B------:R-:W-:Y:S01]  /*5150*/  ULEA UR49, UR37, UR49, 0x18 ;  /* 0x0000003125317291 */ /* 0x000fe2000f8ec0ff */
[----:B------:R-:W-:Y:S01]  /*5160*/  LOP3.LUT R5, R3, 0x180, RZ, 0xc0, !PT ;  /* 0x0000018003057812 */ /* 0x000fe200078ec0ff */
[----:B------:R-:W-:Y:S01]  /*5170*/  HFMA2 R192, -RZ, RZ, 0, 0 ;  /* 0x00000000ffc07431 */ /* 0x000fe200000001ff */
[----:B------:R-:W-:Y:S01]  /*5180*/  LOP3.LUT R79, R79, 0x600000, RZ, 0xc0, !PT ;  /* 0x006000004f4f7812 */ /* 0x000fe200078ec0ff */
[----:B------:R-:W-:Y:S01]  /*5190*/  UIADD3 UR4, UPT, UPT, UR49, 0x8200, URZ ;  /* 0x0000820031047890 */ /* 0x000fe2000fffe0ff */
[----:B------:R-:W-:Y:S01]  /*51a0*/  LOP3.LUT R172, R5, 0x30, R172, 0xf8, !PT ;  /* 0x0000003005ac7812 */ /* 0x000fe200078ef8ac */
[----:B------:R-:W-:Y:S01]  /*51b0*/  IMAD.MOV.U32 R76, RZ, RZ, RZ ;  /* 0x000000ffff4c7224 */ /* 0x000fe200078e00ff */
[----:B------:R-:W2:Y:S01]  /*51c0*/  LDC R74, c[0x0][0xb0c] ;  /* 0x0002c300ff4a7b82 */ /* 0x000ea20000000800 */
[----:B------:R-:W-:-:S02]  /*51d0*/  LOP3.LUT R185, R185, 0x4, RZ, 0xc0, !PT ;  /* 0x00000004b9b97812 */ /* 0x000fc400078ec0ff */
[----:B------:R-:W-:Y:S02]  /*51e0*/  CS2R R182, SRZ ;  /* 0x0000000000b67805 */ /* 0x000fe4000001ff00 */
[----:B------:R-:W-:Y:S02]  /*51f0*/  LOP3.LUT R172, R172, 0x1e40, R3, 0xf8, !PT ;  /* 0x00001e40acac7812 */ /* 0x000fe400078ef803 */
[----:B------:R-:W-:Y:S02]  /*5200*/  CS2R R180, SRZ ;  /* 0x0000000000b47805 */ /* 0x000fe4000001ff00 */
[----:B------:R-:W-:Y:S01]  /*5210*/  IADD3 R184, PT, PT, -R185, 0x2, RZ ;  /* 0x00000002b9b87810 */ /* 0x000fe20007ffe1ff */
[----:B------:R-:W-:Y:S01]  /*5220*/  IMAD.MOV R176, RZ, RZ, -R187 ;  /* 0x000000ffffb07224 */ /* 0x000fe200078e0abb */
[----:B------:R-:W-:Y:S01]  /*5230*/  MOV R188, UR4 ;  /* 0x0000000400bc7c02 */ /* 0x000fe20008000f00 */
[----:B------:R-:W3:Y:S01]  /*5240*/  LDC R174, c[0x0][0xb20] ;  /* 0x0002c800ffae7b82 */ /* 0x000ee20000000800 */
[----:B------:R-:W4:Y:S01]  /*5250*/  LDS R0, [UR49+0x130] ;  /* 0x00013031ff007984 */ /* 0x000f220008000800 */
[----:B------:R-:W-:Y:S01]  /*5260*/  VIADD R186, R172, UR49 ;  /* 0x00000031acba7c36 */ /* 0x000fe20008000000 */
[----:B------:R-:W1:Y:S01]  /*5270*/  LDCU.64 UR52, c[0x0][0x348] ;  /* 0x00006900ff3477ac */ /* 0x000e620008000a00 */
[----:B------:R-:W-:-:S02]  /*5280*/  IMAD.MOV R175, RZ, RZ, -R185 ;  /* 0x000000ffffaf7224 */ /* 0x000fc400078e0ab9 */
[----:B------:R-:W-:Y:S01]  /*5290*/  VIADD R186, R186, 0x200 ;  /* 0x00000200baba7836 */ /* 0x000fe20000000000 */
[----:B------:R-:W1:Y:S01]  /*52a0*/  LDCU.64 UR38, c[0x0][0x888] ;  /* 0x00011100ff2677ac */ /* 0x000e620008000a00 */
[----:B------:R-:W1:Y:S01]  /*52b0*/  LDC R73, c[0x0][0xb30] ;  /* 0x0002cc00ff497b82 */ /* 0x000e620000000800 */
[----:B------:R-:W1:Y:S01]  /*52c0*/  LDCU.64 UR44, c[0x0][0x890] ;  /* 0x00011200ff2c77ac */ /* 0x000e620008000a00 */
[----:B------:R-:W-:-:S06]  /*52d0*/  UIADD3 UR48, UPT, UPT, UR49, 0x200, URZ ;  /* 0x0000020031307890 */ /* 0x000fcc000fffe0ff */
[----:B------:R-:W1:Y:S08]  /*52e0*/  LDC.64 R168, c[0x0][0xb10] ;  /* 0x0002c400ffa87b82 */ /* 0x000e700000000a00 */
[----:B------:R-:W1:Y:S08]  /*52f0*/  LDC.64 R70, c[0x0][0xb18] ;  /* 0x0002c600ff467b82 */ /* 0x000e700000000a00 */
[----:B------:R-:W1:Y:S08]  /*5300*/  LDC.64 R68, c[0x0][0xb28] ;  /* 0x0002ca00ff447b82 */ /* 0x000e700000000a00 */
[----:B------:R-:W1:Y:S01]  /*5310*/  LDC.64 R166, c[0x0][0x8b0] ;  /* 0x00022c00ffa67b82 */ /* 0x000e620000000a00 */
[----:B----4-:R-:W-:-:S07]  /*5320*/  IMAD.IADD R79, R0, 0x1, R79 ;  /* 0x00000001004f7824 */ /* 0x010fce00078e024f */
[----:B------:R-:W4:Y:S08]  /*5330*/  LDC.64 R164, c[0x0][0x8a8] ;  /* 0x00022a00ffa47b82 */ /* 0x000f300000000a00 */
[----:B--23--:R-:W1:Y:S02]  /*5340*/  LDC R178, c[0x0][0x374] ;  /* 0x0000dd00ffb27b82 */ /* 0x00ce640000000800 */
.L_x_144:
[----:B------:R-:W-:Y:S02]  /*5350*/  LEA R0, R192, UR49, 0x3 ;  /* 0x00000031c0007c11 */ /* 0x000fe4000f8e18ff */
[----:B------:R-:W-:Y:S02]  /*5360*/  SHF.L.U32 R3, R182, 0x1f, RZ ;  /* 0x0000001fb6037819 */ /* 0x000fe400000006ff */
[----:B-1----:R-:W-:Y:S02]  /*5370*/  LEA R16, R192, UR49, 0x4 ;  /* 0x00000031c0107c11 */ /* 0x002fe4000f8e20ff */
[----:B------:R-:W2:Y:S02]  /*5380*/  SYNCS.PHASECHK.TRANS64.TRYWAIT P0, [R0+URZ+0xa0], R3 ;  /* 0x0000a003000075a7 */ /* 0x000ea400080011ff */
[----:B--2---:R-:W-:Y:S05]  /*5390*/  @!P0 BRA `(.L_x_100) ;  /* 0x0000006c00bc8947 */ /* 0x004fea0003800000 */
.L_x_189:
[----:B------:R-:W3:Y:S01]  /*53a0*/  LDC.64 R12, c[0x0][0xb10] ;  /* 0x0002c400ff0c7b82 */ /* 0x000ee20000000a00 */
[----:B------:R-:W4:Y:S01]  /*53b0*/  LDS.128 R16, [R16+0x110] ;  /* 0x0001100010107984 */ /* 0x000f220000000c00 */
[----:B-1----:R-:W-:Y:S01]  /*53c0*/  ISETP.NE.AND P1, PT, R73, 0x1, PT ;  /* 0x000000014900780c */ /* 0x002fe20003f25270 */
[----:B--2---:R-:W-:Y:S01]  /*53d0*/  VIADD R0, R0, 0xb0 ;  /* 0x000000b000007836 */ /* 0x004fe20000000000 */
[----:B------:R-:W-:Y:S04]  /*53e0*/  ISETP.GE.AND P0, PT, R72, 0x1, PT ;  /* 0x000000014800780c */ /* 0x000fe80003f06270 */
[----:B------:R-:W1:Y:S01]  /*53f0*/  LDC.64 R10, c[0x0][0xb18] ;  /* 0x0002c600ff0a7b82 */ /* 0x000e620000000a00 */
[----:B------:R-:W-:Y:S01]  /*5400*/  PRMT R0, RZ, 0x654, R0 ;  /* 0x00000654ff007816 */ /* 0x000fe20000000000 */
[----:B------:R-:W-:Y:S01]  /*5410*/  @!PT LDS RZ, [RZ] ;  /* 0x00000000fffff984 */ /* 0x000fe20000000800 */
[----:B------:R-:W-:Y:S01]  /*5420*/  @!PT LDS RZ, [RZ] ;  /* 0x00000000fffff984 */ /* 0x000fe20000000800 */
[----:B------:R-:W-:Y:S01]  /*5430*/  @!PT LDS RZ, [RZ] ;  /* 0x00000000fffff984 */ /* 0x000fe20000000800 */
[----:B------:R-:W-:Y:S01]  /*5440*/  @!PT LDS RZ, [RZ] ;  /* 0x00000000fffff984 */ /* 0x000fe20000000800 */
[----:B------:R2:W-:Y:S06]  /*5450*/  MEMBAR.ALL.CTA ;  /* 0x0000000000007992 */ /* 0x0005ec0000008000 */
[----:B--2---:R-:W2:Y:S01]  /*5460*/  FENCE.VIEW.ASYNC.S ;  /* 0x00000000000073c6 */ /* 0x004ea20000000000 */
[----:B------:R-:W1:Y:S08]  /*5470*/  @!P1 LDC R14, c[0x0][0xb20] ;  /* 0x0002c800ff0e9b82 */ /* 0x000e700000000800 */
[----:B------:R-:W1:Y:S01]  /*5480*/  @!P1 LDC R9, c[0x0][0xb0c] ;  /* 0x0002c300ff099b82 */ /* 0x000e620000000800 */
[----:B--2---:R2:W-:Y:S01]  /*5490*/  SYNCS.ARRIVE.TRANS64.RED.A1T0 RZ, [R0+URZ], RZ ;  /* 0x000000ff00ff79a7 */ /* 0x0045e200081004ff */
[----:B----4-:R-:W-:Y:S04]  /*54a0*/  LOP3.LUT P4, RZ, R18, 0x1, RZ, 0xc0, !PT ;  /* 0x0000000112ff7812 */ /* 0x010fe8000788c0ff */
[----:B------:R-:W-:Y:S09]  /*54b0*/  P2R R190, PR, RZ, 0x10 ;  /* 0x00000010ffbe7803 */ /* 0x000ff20000000000 */
[----:B------:R-:W-:Y:S02]  /*54c0*/  @P4 MOV R77, R16 ;  /* 0x00000010004d4202 */ /* 0x000fe40000000f00 */
[----:B------:R-:W-:Y:S01]  /*54d0*/  @P4 LOP3.LUT R75, R17, 0xffff, RZ, 0xc0, !PT ;  /* 0x0000ffff114b4812 */ /* 0x000fe200078ec0ff */
[----:B--23--:R-:W-:Y:S06]  /*54e0*/  @!P0 BRA `(.L_x_101) ;  /* 0x0000000000a48947 */ /* 0x00cfec0003800000 */
[----:B------:R-:W-:Y:S01]  /*54f0*/  IMAD.HI.U32 R23, R178, R71, RZ ;  /* 0x00000047b2177227 */ /* 0x000fe200078e00ff */
[----:B------:R-:W-:Y:S02]  /*5500*/  ISETP.NE.AND P0, PT, R70, 0x1, PT ;  /* 0x000000014600780c */ /* 0x000fe40003f05270 */
[----:B------:R-:W-:Y:S01]  /*5510*/  ISETP.NE.AND P2, PT, R72, 0x1, PT ;  /* 0x000000014800780c */ /* 0x000fe20003f45270 */
[----:B------:R-:W-:Y:S01]  /*5520*/  IMAD.HI.U32 R22, R177, R168, RZ ;  /* 0x000000a8b1167227 */ /* 0x000fe200078e00ff */
[----:B------:R-:W-:Y:S02]  /*5530*/  SHF.R.U32.HI R23, RZ, R174, R23 ;  /* 0x000000aeff177219 */ /* 0x000fe40000011617 */
[----:B------:R-:W-:Y:S01]  /*5540*/  ISETP.NE.AND P3, PT, R74, 0x1, PT ;  /* 0x000000014a00780c */ /* 0x000fe20003f65270 */
[----:B------:R-:W-:Y:S01]  /*5550*/  IMAD.HI.U32 R26, R77, R168, RZ ;  /* 0x000000a84d1a7227 */ /* 0x000fe200078e00ff */
[----:B------:R-:W-:Y:S02]  /*5560*/  SHF.R.U32.HI R22, RZ, R169, R22 ;  /* 0x000000a9ff167219 */ /* 0x000fe40000011616 */
[----:B------:R-:W-:Y:S01]  /*5570*/  SEL R3, R178, R23, !P0 ;  /* 0x00000017b2037207 */ /* 0x000fe20004000000 */
[----:B------:R-:W-:Y:S01]  /*5580*/  IMAD.HI.U32 R23, R75, R71, RZ ;  /* 0x000000474b177227 */ /* 0x000fe200078e00ff */
[----:B------:R-:W-:Y:S02]  /*5590*/  SEL R7, R177, R22, !P3 ;  /* 0x00000016b1077207 */ /* 0x000fe40005800000 */
[----:B------:R-:W-:Y:S01]  /*55a0*/  SHF.R.U32.HI R26, RZ, R169, R26 ;  /* 0x000000a9ff1a7219 */ /* 0x000fe2000001161a */
[-C--:B------:R-:W-:Y:S04]  /*55b0*/  IMAD.HI.U32 R22, R3, R68.reuse, RZ ;  /* 0x0000004403167227 */ /* 0x080fe800078e00ff */
[----:B------:R-:W-:Y:S01]  /*55c0*/  IMAD.HI.U32 R24, R7, R68, RZ ;  /* 0x0000004407187227 */ /* 0x000fe200078e00ff */
[-C--:B------:R-:W-:Y:S02]  /*55d0*/  @P2 SHF.R.U32.HI R3, RZ, R69.reuse, R22 ;  /* 0x00000045ff032219 */ /* 0x080fe40000011616 */
[----:B------:R-:W-:Y:S02]  /*55e0*/  SHF.R.U32.HI R22, RZ, R174, R23 ;  /* 0x000000aeff167219 */ /* 0x000fe40000011617 */
[----:B------:R-:W-:Y:S01]  /*55f0*/  @P2 SHF.R.U32.HI R7, RZ, R69, R24 ;  /* 0x00000045ff072219 */ /* 0x000fe20000011618 */
[C---:B------:R-:W-:Y:S01]  /*5600*/  IMAD R2, R72.reuse, R3, RZ ;  /* 0x0000000348027224 */ /* 0x040fe200078e02ff */
[----:B------:R-:W-:Y:S02]  /*5610*/  SEL R5, R75, R22, !P0 ;  /* 0x000000164b057207 */ /* 0x000fe40004000000 */
[----:B------:R-:W-:Y:S01]  /*5620*/  SEL R3, R77, R26, !P3 ;  /* 0x0000001a4d037207 */ /* 0x000fe20005800000 */
[----:B------:R-:W-:Y:S01]  /*5630*/  IMAD R4, R72, R7, RZ ;  /* 0x0000000748047224 */ /* 0x000fe200078e02ff */
[C---:B------:R-:W-:Y:S01]  /*5640*/  ISETP.GE.AND P0, PT, R5.reuse, R2, PT ;  /* 0x000000020500720c */ /* 0x040fe20003f06270 */
[----:B------:R-:W-:Y:S03]  /*5650*/  IMAD.HI.U32 R6, R5, R68, RZ ;  /* 0x0000004405067227 */ /* 0x000fe600078e00ff */
[----:B------:R-:W-:Y:S01]  /*5660*/  ISETP.GE.OR P0, PT, R3, R4, P0 ;  /* 0x000000040300720c */ /* 0x000fe20000706670 */
[----:B------:R-:W-:Y:S01]  /*5670*/  IMAD.MOV R4, RZ, RZ, -R3 ;  /* 0x000000ffff047224 */ /* 0x000fe200078e0a03 */
[-C--:B------:R-:W-:Y:S03]  /*5680*/  SHF.R.U32.HI R6, RZ, R69.reuse, R6 ;  /* 0x00000045ff067219 */ /* 0x080fe60000011606 */
[----:B------:R-:W-:Y:S01]  /*5690*/  IMAD R77, R74, R4, R77 ;  /* 0x000000044a4d7224 */ /* 0x000fe200078e024d */
[----:B------:R-:W-:Y:S05]  /*56a0*/  SEL R15, R5, R6, !P2 ;  /* 0x00000006050f7207 */ /* 0x000fea0005000000 */
[----:B------:R-:W-:Y:S02]  /*56b0*/  IMAD.MOV R6, RZ, RZ, -R15 ;  /* 0x000000ffff067224 */ /* 0x000fe400078e0a0f */
[C---:B------:R-:W-:Y:S04]  /*56c0*/  @!P0 IMAD.HI.U32 R2, R3.reuse, R68, RZ ;  /* 0x0000004403028227 */ /* 0x040fe800078e00ff */
[----:B------:R-:W-:Y:S01]  /*56d0*/  IMAD R6, R72, R6, R5 ;  /* 0x0000000648067224 */ /* 0x000fe200078e0205 */
[----:B------:R-:W-:Y:S04]  /*56e0*/  @!P0 SHF.R.U32.HI R2, RZ, R69, R2 ;  /* 0x00000045ff028219 */ /* 0x000fe80000011602 */
[----:B------:R-:W-:Y:S02]  /*56f0*/  @!P0 SEL R0, R3, R2, !P2 ;  /* 0x0000000203008207 */ /* 0x000fe40005000000 */
[----:B------:R-:W-:Y:S02]  /*5700*/  IADD3 R2, PT, PT, -R5, RZ, RZ ;  /* 0x000000ff05027210 */ /* 0x000fe40007ffe1ff */
[----:B------:R-:W-:Y:S01]  /*5710*/  @!P0 IADD3 R8, PT, PT, R15, -R0, RZ ;  /* 0x800000000f088210 */ /* 0x000fe20007ffe0ff */
[----:B------:R-:W-:Y:S02]  /*5720*/  @!P0 IMAD R0, R7, R6, R0 ;  /* 0x0000000607008224 */ /* 0x000fe400078e0200 */
[----:B------:R-:W-:Y:S02]  /*5730*/  IMAD R75, R70, R2, R75 ;  /* 0x00000002464b7224 */ /* 0x000fe400078e024b */
[----:B------:R-:W-:Y:S02]  /*5740*/  @!P0 IMAD R5, R8, R72, R3 ;  /* 0x0000004808058224 */ /* 0x000fe400078e0203 */
[----:B------:R-:W-:Y:S04]  /*5750*/  @!P0 IMAD.MOV.U32 R3, RZ, RZ, R0 ;  /* 0x000000ffff038224 */ /* 0x000fe800078e0000 */
[----:B------:R-:W-:Y:S02]  /*5760*/  IMAD R77, R3, R74, R77 ;  /* 0x0000004a034d7224 */ /* 0x000fe400078e024d */
[----:B------:R-:W-:Y:S07]  /*5770*/  IMAD R75, R5, R70, R75 ;  /* 0x00000046054b7224 */ /* 0x000fee00078e024b */
.L_x_101:
[----:B-1----:R-:W-:Y:S01]  /*5780*/  @!P1 ISETP.NE.AND P0, PT, R10, 0x1, PT ;  /* 0x000000010a00980c */ /* 0x002fe20003f05270 */
[----:B------:R-:W-:Y:S01]  /*5790*/  @!P1 IMAD.HI.U32 R0, R77, R12, RZ ;  /* 0x0000000c4d009227 */ /* 0x000fe200078e00ff */
[----:B------:R-:W-:Y:S01]  /*57a0*/  @!P1 ISETP.NE.AND P2, PT, R9, 0x1, PT ;  /* 0x000000010900980c */ /* 0x000fe20003f45270 */
[----:B------:R-:W-:Y:S01]  /*57b0*/  ULOP3.LUT UP0, URZ, UR48, 0x1b0, URZ, 0xc0, !UPT ;  /* 0x000001b030ff7892 */ /* 0x000fe2000f80c0ff */
[----:B------:R-:W-:Y:S01]  /*57c0*/  R2UR UR42, R21 ;  /* 0x00000000152a72ca */ /* 0x000fe200000e0000 */
[----:B------:R-:W-:Y:S01]  /*57d0*/  @!P1 IMAD.HI.U32 R3, R75, R11, RZ ;  /* 0x0000000b4b039227 */ /* 0x000fe200078e00ff */
[----:B------:R-:W-:Y:S02]  /*57e0*/  @!P1 SHF.R.U32.HI R0, RZ, R13, R0 ;  /* 0x0000000dff009219 */ /* 0x000fe40000011600 */
[----:B------:R-:W-:Y:S01]  /*57f0*/  R2UR UR41, R20 ;  /* 0x00000000142972ca */ /* 0x000fe200000e0000 */
[----:B------:R-:W-:Y:S01]  /*5800*/  VIADD R192, R192, 0x1 ;  /* 0x00000001c0c07836 */ /* 0x000fe20000000000 */
[----:B------:R-:W-:Y:S02]  /*5810*/  @!P1 SHF.R.U32.HI R2, RZ, R14, R3 ;  /* 0x0000000eff029219 */ /* 0x000fe40000011603 */
[----:B------:R-:W-:Y:S02]  /*5820*/  @!P1 SEL R3, R77, R0, !P2 ;  /* 0x000000004d039207 */ /* 0x000fe40005000000 */
[----:B------:R-:W-:Y:S02]  /*5830*/  @!P1 SEL R2, R75, R2, !P0 ;  /* 0x000000024b029207 */ /* 0x000fe40004000000 */
[----:B------:R-:W-:Y:S01]  /*5840*/  @P4 SHF.R.U32.HI R179, RZ, 0x10, R17 ;  /* 0x00000010ffb34819 */ /* 0x000fe20000011611 */
[----:B------:R-:W-:Y:S02]  /*5850*/  USHF.L.U32 UR42, UR42, 0x7, URZ ;  /* 0x000000072a2a7899 */ /* 0x000fe400080006ff */
[----:B------:R-:W-:Y:S02]  /*5860*/  @!P1 IMAD.IADD R0, R2, 0x1, -R3 ;  /* 0x0000000102009824 */ /* 0x000fe400078e0a03 */
[----:B------:R-:W-:Y:S01]  /*5870*/  @!P1 IMAD.IADD R2, R3, 0x1, -R2 ;  /* 0x0000000103029824 */ /* 0x000fe200078e0a02 */
[----:B------:R-:W-:Y:S01]  /*5880*/  USHF.L.U32 UR41, UR41, 0x8, URZ ;  /* 0x0000000829297899 */ /* 0x000fe200080006ff */
[----:B------:R-:W-:Y:S02]  /*5890*/  @!P1 IMAD R77, R0, R9, R77 ;  /* 0x00000009004d9224 */ /* 0x000fe400078e024d */
[----:B------:R-:W-:Y:S01]  /*58a0*/  @!P1 IMAD R75, R2, R10, R75 ;  /* 0x0000000a024b9224 */ /* 0x000fe200078e024b */
[----:B------:R-:W-:Y:S08]  /*58b0*/  BRA.U !UP0, `(.L_x_102) ;  /* 0x0000000108407547 */ /* 0x000ff0000b800000 */
[----:B------:R-:W1:Y:S01]  /*58c0*/  LDCU.64 UR8, c[0x4][0x88] ;  /* 0x01001100ff0877ac */ /* 0x000e620008000a00 */
[----:B------:R-:W-:Y:S01]  /*58d0*/  MOV R3, 0x0 ;  /* 0x0000000000037802 */ /* 0x000fe20000000f00 */
[----:B------:R-:W-:Y:S02]  /*58e0*/  HFMA2 R12, -RZ, RZ, 0, 5.9604644775390625e-08 ;  /* 0x00000001ff0c7431 */ /* 0x000fe400000001ff */
[----:B------:R-:W-:Y:S02]  /*58f0*/  IMAD.MOV.U32 R8, RZ, RZ, 0x70 ;  /* 0x00000070ff087424 */ /* 0x000fe400078e00ff */
[----:B------:R-:W-:Y:S01]  /*5900*/  IMAD.MOV.U32 R13, RZ, RZ, RZ ;  /* 0x000000ffff0d7224 */ /* 0x000fe200078e00ff */
[----:B------:R-:W2:Y:S01]  /*5910*/  LDCU.64 UR6, c[0x4][0x90] ;  /* 0x01001200ff0677ac */ /* 0x000ea20008000a00 */
[----:B------:R-:W3:Y:S01]  /*5920*/  LDC.64 R2, c[0x4][R3] ;  /* 0x0100000003027b82 */ /* 0x000ee20000000a00 */
[----:B------:R-:W4:Y:S01]  /*5930*/  LDCU.64 UR4, c[0x4][0x8] ;  /* 0x01000100ff0477ac */ /* 0x000f220008000a00 */
[----:B-1----:R-:W-:Y:S01]  /*5940*/  MOV R5, UR9 ;  /* 0x0000000900057c02 */ /* 0x002fe20008000f00 */
[----:B------:R-:W-:Y:S01]  /*5950*/  IMAD.U32 R4, RZ, RZ, UR8 ;  /* 0x00000008ff047e24 */ /* 0x000fe2000f8e00ff */
[----:B--2---:R-:W-:Y:S01]  /*5960*/  MOV R7, UR7 ;  /* 0x0000000700077c02 */ /* 0x004fe20008000f00 */
[----:B------:R-:W-:Y:S01]  /*5970*/  IMAD.U32 R6, RZ, RZ, UR6 ;  /* 0x00000006ff067e24 */ /* 0x000fe2000f8e00ff */
[----:B----4-:R-:W-:Y:S01]  /*5980*/  MOV R11, UR5 ;  /* 0x00000005000b7c02 */ /* 0x010fe20008000f00 */
[----:B------:R-:W-:Y:S02]  /*5990*/  IMAD.U32 R10, RZ, RZ, UR4 ;  /* 0x00000004ff0a7e24 */ /* 0x000fe4000f8e00ff */
[----:B------:R-:W-:Y:S07]  /*59a0*/  LEPC R20, `(.L_x_102) ;  /* 0x000000001014794e */ /* 0x000fee0000000000 */
[----:B---3-5:R-:W-:Y:S05]  /*59b0*/  CALL.ABS.NOINC R2 ;  /* 0x0000000002007343 */ /* 0x028fea0003c00000 */
.L_x_102:
[----:B------:R-:W-:Y:S01]  /*59c0*/  LOP3.LUT P0, RZ, R188, 0x1b0, RZ, 0xc0, !PT ;  /* 0x000001b0bcff7812 */ /* 0x000fe2000780c0ff */
[----:B------:R-:W-:Y:S11]  /*59d0*/  BSSY.RECONVERGENT B6, `(.L_x_103) ;  /* 0x0000013000067945 */ /* 0x000ff60003800200 */
[----:B------:R-:W-:Y:S01]  /*59e0*/  @!UPT UIADD3 URZ, UPT, UPT, URZ, URZ, URZ ;  /* 0x000000fffffff290 */ /* 0x000fe2000fffe0ff */
[----:B------:R-:W-:Y:S05]  /*59f0*/  @!P0 BRA `(.L_x_104) ;  /* 0x0000000000408947 */ /* 0x000fea0003800000 */
        /* <DEDUP_REMOVED lines=16> */
.L_x_104:
[----:B------:R-:W-:Y:S05]  /*5b00*/  BSYNC.RECONVERGENT B6 ;  /* 0x0000000000067941 */ /* 0x000fea0003800200 */
.L_x_103:
[----:B------:R-:W-:Y:S01]  /*5b10*/  ISETP.NE.U32.AND P4, PT, R166, RZ, PT ;  /* 0x000000ffa600720c */ /* 0x000fe20003f85070 */
[----:B------:R-:W-:Y:S01]  /*5b20*/  UISETP.NE.AND UP2, UPT, UR50, URZ, UPT ;  /* 0x000000ff3200728c */ /* 0x000fe2000bf45270 */
[----:B------:R-:W-:Y:S01]  /*5b30*/  ISETP.NE.U32.AND P2, PT, RZ, UR38, PT ;  /* 0x00000026ff007c0c */ /* 0x000fe2000bf45070 */
[----:B------:R-:W-:Y:S01]  /*5b40*/  UISETP.NE.U32.AND UP1, UPT, UR44, URZ, UPT ;  /* 0x000000ff2c00728c */ /* 0x000fe2000bf25070 */
[----:B------:R-:W-:Y:S01]  /*5b50*/  ISETP.NE.AND.EX P4, PT, R167, RZ, PT, P4 ;  /* 0x000000ffa700720c */ /* 0x000fe20003f85340 */
[----:B------:R-:W-:Y:S01]  /*5b60*/  UPLOP3.LUT UP0, UPT, UPT, UPT, UPT, 0x40, 0x4 ;  /* 0x000000000004789c */ /* 0x000fe20003f0e870 */
[----:B------:R-:W-:Y:S01]  /*5b70*/  ISETP.NE.AND.EX P2, PT, RZ, UR39, PT, P2 ;  /* 0x00000027ff007c0c */ /* 0x000fe2000bf45320 */
[----:B------:R-:W-:Y:S01]  /*5b80*/  UISETP.NE.AND.EX UP1, UPT, UR45, URZ, UPT, UP1 ;  /* 0x000000ff2d00728c */ /* 0x000fe2000bf25310 */
[----:B------:R-:W-:Y:S04]  /*5b90*/  PLOP3.LUT P1, PT, PT, PT, UP2, 0x80, 0x8 ;  /* 0x000000000008781c */ /* 0x000fe80003f2f028 */
[----:B------:R-:W-:Y:S06]  /*5ba0*/  @UP2 UPLOP3.LUT UP0, UPT, UPT, UPT, UP1, 0x80, 0x8 ;  /* 0x000000000008289c */ /* 0x000fec0003f0f010 */
[----:B------:R-:W-:Y:S01]  /*5bb0*/  PLOP3.LUT P0, PT, PT, PT, UP0, 0x80, 0x8 ;  /* 0x000000000008781c */ /* 0x000fe20003f0f008 */
[----:B------:R-:W-:Y:S01]  /*5bc0*/  @!UPT UIADD3 URZ, UPT, UPT, URZ, URZ, URZ ;  /* 0x000000fffffff290 */ /* 0x000fe2000fffe0ff */
[----:B------:R-:W-:Y:S11]  /*5bd0*/  BRA.U !UP1, `(.L_x_105) ;  /* 0x0000000109387547 */ /* 0x000ff6000b800000 */
[----:B------:R-:W-:Y:S01]  /*5be0*/  UISETP.NE.U32.AND UP0, UPT, UR38, URZ, UPT ;  /* 0x000000ff2600728c */ /* 0x000fe2000bf05070 */
[----:B------:R-:W-:Y:S02]  /*5bf0*/  HFMA2 R0, -RZ, RZ, 0, 5.9604644775390625e-08 ;  /* 0x00000001ff007431 */ /* 0x000fe400000001ff */
[----:B------:R-:W-:Y:S01]  /*5c00*/  IMAD.MOV.U32 R171, RZ, RZ, 0x1 ;  /* 0x00000001ffab7424 */ /* 0x000fe200078e00ff */
[----:B------:R-:W-:Y:S06]  /*5c10*/  UISETP.NE.AND.EX UP0, UPT, UR39, URZ, UPT, UP0 ;  /* 0x000000ff2700728c */ /* 0x000fec000bf05300 */
[----:B------:R-:W-:Y:S05]  /*5c20*/  PLOP3.LUT P3, PT, PT, PT, UP0, 0x80, 0x8 ;  /* 0x000000000008781c */ /* 0x000fea0003f6f008 */
[----:B------:R-:W1:Y:S01]  /*5c30*/  @UP0 LDCU.64 UR6, c[0x0][0x888] ;  /* 0x00011100ff0607ac */ /* 0x000e620008000a00 */
[----:B------:R-:W-:Y:S07]  /*5c40*/  @UP0 UIMAD UR4, UR36, UR44, URZ ;  /* 0x0000002c240402a4 */ /* 0x000fee000f8e02ff */
[----:B------:R-:W-:Y:S01]  /*5c50*/  @!P3 PRMT R171, R0, 0x7610, R171 ;  /* 0x0000761000abb816 */ /* 0x000fe200000000ab */
[----:B-1----:R-:W-:Y:S03]  /*5c60*/  @UP0 UIMAD.WIDE UR6, UR4, 0x4, UR6 ;  /* 0x00000004040608a5 */ /* 0x002fe6000f8e0206 */
[----:B------:R-:W1:Y:S03]  /*5c70*/  @!UP0 LDCU UR4, c[0x0][0x880] ;  /* 0x00011000ff0487ac */ /* 0x000e660008000800 */
[----:B------:R-:W-:Y:S01]  /*5c80*/  IMAD.U32 R2, RZ, RZ, UR6 ;  /* 0x00000006ff027e24 */ /* 0x000fe2000f8e00ff */
[----:B------:R-:W-:Y:S05]  /*5c90*/  MOV R3, UR7 ;  /* 0x0000000700037c02 */ /* 0x000fea0008000f00 */
[----:B-----5:R2:W5:Y:S02]  /*5ca0*/  @P3 LDG.E R81, desc[UR46][R2.64] ;  /* 0x0000002e02513981 */ /* 0x020564000c1e1900 */
[----:B-12---:R-:W-:Y:S02]  /*5cb0*/  @!P3 IMAD.U32 R81, RZ, RZ, UR4 ;  /* 0x00000004ff51be24 */ /* 0x006fe4000f8e00ff */
.L_x_105:
[----:B------:R-:W-:Y:S05]  /*5cc0*/  @!P4 BRA `(.L_x_106) ;  /* 0x000000000020c947 */ /* 0x000fea0003800000 */
[----:B------:R-:W-:Y:S04]  /*5cd0*/  ISETP.NE.U32.AND P3, PT, R164, RZ, PT ;  /* 0x000000ffa400720c */ /* 0x000fe80003f65070 */
[----:B------:R-:W-:Y:S11]  /*5ce0*/  ISETP.NE.AND.EX P3, PT, R165, RZ, PT, P3 ;  /* 0x000000ffa500720c */ /* 0x000ff60003f65330 */
[----:B------:R-:W-:Y:S02]  /*5cf0*/  @!UPT UIADD3 URZ, UPT, UPT, URZ, URZ, URZ ;  /* 0x000000fffffff290 */ /* 0x000fe4000fffe0ff */
[----:B------:R-:W1:Y:S01]  /*5d00*/  @P3 LDC.64 R2, c[0x0][0x8a8] ;  /* 0x00022a00ff023b82 */ /* 0x000e620000000a00 */
[----:B------:R-:W-:Y:S04]  /*5d10*/  @P3 IMAD R0, R166, UR36, RZ ;  /* 0x00000024a6003c24 */ /* 0x000fe8000f8e02ff */
[----:B-1----:R-:W-:Y:S05]  /*5d20*/  @P3 IMAD.WIDE R2, R0, 0x4, R2 ;  /* 0x0000000400023825 */ /* 0x002fea00078e0202 */
[----:B-----5:R1:W5:Y:S02]  /*5d30*/  @P3 LDG.E R78, desc[UR46][R2.64] ;  /* 0x0000002e024e3981 */ /* 0x020364000c1e1900 */
[----:B-1----:R-:W2:Y:S02]  /*5d40*/  @!P3 LDC R78, c[0x0][0x8a0] ;  /* 0x00022800ff4ebb82 */ /* 0x002ea40000000800 */
.L_x_106:
[----:B-----5:R-:W-:Y:S01]  /*5d50*/  FSETP.NEU.AND P4, PT, R81, RZ, PT ;  /* 0x000000ff5100720b */ /* 0x020fe20003f8d000 */
[----:B------:R-:W-:Y:S01]  /*5d60*/  BSSY B1, `(.L_x_107) ;  /* 0x0000047000017945 */ /* 0x000fe20003800000 */
[----:B------:R-:W-:Y:S01]  /*5d70*/  SEL R5, RZ, 0xffffffff, P2 ;  /* 0xffffffffff057807 */ /* 0x000fe20001000000 */
[----:B------:R-:W-:Y:S01]  /*5d80*/  IMAD.MOV.U32 R196, RZ, RZ, 0x1 ;  /* 0x00000001ffc47424 */ /* 0x000fe200078e00ff */
[----:B------:R-:W-:Y:S01]  /*5d90*/  LOP3.LUT P3, RZ, R171, 0xff, RZ, 0xc0, !PT ;  /* 0x000000ffabff7812 */ /* 0x000fe2000786c0ff */
[C---:B------:R-:W-:Y:S01]  /*5da0*/  IMAD R80, R76.reuse, 0x100, R79 ;  /* 0x000001004c507824 */ /* 0x040fe200078e024f */
[----:B------:R-:W-:Y:S02]  /*5db0*/  @P1 SEL R0, RZ, 0xffffffff, P4 ;  /* 0xffffffffff001807 */ /* 0x000fe40002000000 */
[----:B------:R-:W-:Y:S02]  /*5dc0*/  CS2R R162, SRZ ;  /* 0x0000000000a27805 */ /* 0x000fe4000001ff00 */
[----:B------:R-:W-:Y:S02]  /*5dd0*/  LEA R3, R181, UR49, 0x3 ;  /* 0x00000031b5037c11 */ /* 0x000fe4000f8e18ff */
[----:B------:R-:W-:Y:S02]  /*5de0*/  CS2R R160, SRZ ;  /* 0x0000000000a07805 */ /* 0x000fe4000001ff00 */
[----:B------:R-:W-:Y:S02]  /*5df0*/  @P0 SEL R0, R5, R0, !P3 ;  /* 0x0000000005000207 */ /* 0x000fe40005800000 */
[----:B------:R-:W-:Y:S02]  /*5e00*/  CS2R R158, SRZ ;  /* 0x00000000009e7805 */ /* 0x000fe4000001ff00 */
[----:B------:R-:W-:Y:S02]  /*5e10*/  LEA R191, R76, UR49, 0x3 ;  /* 0x000000314cbf7c11 */ /* 0x000fe4000f8e18ff */
[----:B------:R-:W-:Y:S02]  /*5e20*/  CS2R R156, SRZ ;  /* 0x00000000009c7805 */ /* 0x000fe4000001ff00 */
[----:B------:R-:W-:Y:S02]  /*5e30*/  @P1 LOP3.LUT R0, R0, 0x1, RZ, 0xc0, !PT ;  /* 0x0000000100001812 */ /* 0x000fe400078ec0ff */
[----:B------:R-:W-:Y:S02]  /*5e40*/  CS2R R154, SRZ ;  /* 0x00000000009a7805 */ /* 0x000fe4000001ff00 */
[----:B------:R-:W-:Y:S02]  /*5e50*/  SHF.L.U32 R2, R183, 0x1f, RZ ;  /* 0x0000001fb7027819 */ /* 0x000fe400000006ff */
[----:B------:R-:W-:Y:S02]  /*5e60*/  CS2R R152, SRZ ;  /* 0x0000000000987805 */ /* 0x000fe4000001ff00 */
[----:B------:R-:W-:Y:S02]  /*5e70*/  ISETP.NE.U32.OR P6, PT, R0, 0x1, !P1 ;  /* 0x000000010000780c */ /* 0x000fe40004fc5470 */
[----:B------:R-:W-:Y:S02]  /*5e80*/  CS2R R150, SRZ ;  /* 0x0000000000967805 */ /* 0x000fe4000001ff00 */
[----:B------:R-:W-:Y:S02]  /*5e90*/  PLOP3.LUT P2, PT, PT, PT, UP1, 0x80, 0x8 ;  /* 0x000000000008781c */ /* 0x000fe40003f4f018 */
[----:B------:R-:W-:Y:S02]  /*5ea0*/  CS2R R148, SRZ ;  /* 0x0000000000947805 */ /* 0x000fe4000001ff00 */
[----:B------:R-:W-:Y:S02]  /*5eb0*/  SEL R0, RZ, 0xffffffff, P4 ;  /* 0xffffffffff007807 */ /* 0x000fe40002000000 */
[----:B------:R-:W-:Y:S03]  /*5ec0*/  P2R R204, PR, RZ, 0x40 ;  /* 0x00000040ffcc7803 */ /* 0x000fe60000000000 */
[----:B------:R-:W-:Y:S04]  /*5ed0*/  @P6 SHF.L.U32 R4, R180, 0x1f, RZ ;  /* 0x0000001fb4046819 */ /* 0x000fe800000006ff */
[----:B------:R-:W-:Y:S01]  /*5ee0*/  @P2 SEL R0, R5, R0, !P3 ;  /* 0x0000000005002207 */ /* 0x000fe20005800000 */
[----:B------:R-:W1:Y:S03]  /*5ef0*/  @P6 SYNCS.PHASECHK.TRANS64.TRYWAIT P1, [R3+URZ+0x50], R4 ;  /* 0x00005004030065a7 */ /* 0x000e6600080211ff */
[----:B------:R-:W-:Y:S04]  /*5f00*/  LOP3.LUT R0, R0, 0x1, RZ, 0xc0, !PT ;  /* 0x0000000100007812 */ /* 0x000fe800078ec0ff */
[----:B------:R-:W-:Y:S04]  /*5f10*/  ISETP.NE.U32.AND P5, PT, R0, 0x1, PT ;  /* 0x000000010000780c */ /* 0x000fe80003fa5070 */
[----:B------:R-:W-:Y:S01]  /*5f20*/  P2R R197, PR, RZ, 0x20 ;  /* 0x00000020ffc57803 */ /* 0x000fe20000000000 */
[----:B------:R3:W4:Y:S01]  /*5f30*/  SYNCS.PHASECHK.TRANS64.TRYWAIT P0, [R191+URZ+0xc0], R2 ;  /* 0x0000c002bf0075a7 */ /* 0x00072200080011ff */
[----:B-1----:R-:W-:Y:S01]  /*5f40*/  @P6 SEL R196, RZ, 0x1, !P1 ;  /* 0x00000001ffc46807 */ /* 0x002fe20004800000 */
[----:B---3--:R-:W-:Y:S06]  /*5f50*/  @!P6 BRA `(.L_x_108) ;  /* 0x00000000009ce947 */ /* 0x008fec0003800000 */
[----:B------:R-:W-:Y:S01]  /*5f60*/  @P5 IMAD R6, R181, 0x2000, R186 ;  /* 0x00002000b5065824 */ /* 0x000fe200078e02ba */
[----:B------:R-:W-:Y:S01]  /*5f70*/  ISETP.NE.AND P1, PT, R196, RZ, PT ;  /* 0x000000ffc400720c */ /* 0x000fe20003f25270 */
[----:B------:R-:W-:Y:S01]  /*5f80*/  BSSY B0, `(.L_x_109) ;  /* 0x0000010000007945 */ /* 0x000fe20003800000 */
[----:B------:R-:W-:Y:S01]  /*5f90*/  CS2R R150, SRZ ;  /* 0x0000000000967805 */ /* 0x000fe2000001ff00 */
[--C-:B------:R-:W-:Y:S01]  /*5fa0*/  @P5 IMAD R7, R187, -0x10, R6.reuse ;  /* 0xfffffff0bb075824 */ /* 0x100fe200078e0206 */
[----:B------:R-:W-:Y:S01]  /*5fb0*/  CS2R R148, SRZ ;  /* 0x0000000000947805 */ /* 0x000fe2000001ff00 */
[----:B------:R-:W-:Y:S01]  /*5fc0*/  @P5 IMAD R5, R185, -0x10, R6 ;  /* 0xfffffff0b9055824 */ /* 0x000fe200078e0206 */
[----:B------:R-:W-:Y:S01]  /*5fd0*/  CS2R R158, SRZ ;  /* 0x00000000009e7805 */ /* 0x000fe2000001ff00 */
[----:B------:R-:W-:Y:S01]  /*5fe0*/  @P5 IMAD R4, R184, 0x10, R7 ;  /* 0x00000010b8045824 */ /* 0x000fe200078e0207 */
[----:B------:R-:W-:Y:S02]  /*5ff0*/  CS2R R156, SRZ ;  /* 0x00000000009c7805 */ /* 0x000fe4000001ff00 */
[----:B------:R-:W-:Y:S02]  /*6000*/  CS2R R154, SRZ ;  /* 0x00000000009a7805 */ /* 0x000fe4000001ff00 */
[----:B------:R-:W-:Y:S02]  /*6010*/  CS2R R152, SRZ ;  /* 0x0000000000987805 */ /* 0x000fe4000001ff00 */
[----:B------:R-:W-:Y:S02]  /*6020*/  CS2R R162, SRZ ;  /* 0x0000000000a27805 */ /* 0x000fe4000001ff00 */
[----:B------:R-:W-:Y:S01]  /*6030*/  CS2R R160, SRZ ;  /* 0x0000000000a07805 */ /* 0x000fe2000001ff00 */
[----:B------:R-:W-:Y:S06]  /*6040*/  @P1 BRA `(.L_x_110) ;  /* 0x00000000000c1947 */ /* 0x000fec0003800000 */
[----:B------:R-:W-:Y:S04]  /*6050*/  SHF.L.U32 R0, R180, 0x1f, RZ ;  /* 0x0000001fb4007819 */ /* 0x000fe800000006ff */
[----:B------:R-:W1:Y:S02]  /*6060*/  SYNCS.PHASECHK.TRANS64.TRYWAIT P1, [R3+URZ+0x50], R0 ;  /* 0x00005000030075a7 */ /* 0x000e6400080211ff */
[----:B-1----:R-:W-:Y:S05]  /*6070*/  @!P1 BRA `(.L_x_111) ;  /* 0x0000006000989947 */ /* 0x002fea0003800000 */
.L_x_110:
[----:B------:R-:W-:Y:S05]  /*6080*/  BSYNC B0 ;  /* 0x0000000000007941 */ /* 0x000fea0003800000 */
.L_x_109:
[----:B------:R-:W-:Y:S01]  /*6090*/  ISETP.NE.AND P1, PT, R197, RZ, PT ;  /* 0x000000ffc500720c */ /* 0x000fe20003f25270 */
[----:B-1----:R-:W-:Y:S02]  /*60a0*/  VIADD R3, R3, 0x70 ;  /* 0x0000007003037836 */ /* 0x002fe40000000000 */
[----:B------:R-:W-:Y:S02]  /*60b0*/  IMAD.U32 R0, RZ, RZ, UR37 ;  /* 0x00000025ff007e24 */ /* 0x000fe4000f8e00ff */
[----:B------:R-:W-:Y:S03]  /*60c0*/  VIADD R181, R181, 0x1 ;  /* 0x00000001b5b57836 */ /* 0x000fe60000000000 */
[----:B------:R-:W-:Y:S05]  /*60d0*/  PRMT R0, R0, 0x654, R3 ;  /* 0x0000065400007816 */ /* 0x000fea0000000003 */
[----:B------:R1:W3:Y:S04]  /*60e0*/  @P1 LDS.128 R148, [R6] ;  /* 0x0000000006941984 */ /* 0x0002e80000000c00 */
[----:B------:R1:W1:Y:S04]  /*60f0*/  @P1 LDS.128 R156, [R5+0x20] ;  /* 0x00002000059c1984 */ /* 0x0002680000000c00 */
[----:B------:R1:W1:Y:S04]  /*6100*/  @P1 LDS.128 R152, [R7+0x10] ;  /* 0x0000100007981984 */ /* 0x0002680000000c00 */
[----:B------:R1:W1:Y:S01]  /*6110*/  @P1 LDS.128 R160, [R4+0x10] ;  /* 0x0000100004a01984 */ /* 0x0002620000000c00 */
[C---:B------:R-:W-:Y:S01]  /*6120*/  ISETP.NE.AND P1, PT, R181.reuse, 0x4, PT ;  /* 0x00000004b500780c */ /* 0x040fe20003f25270 */
[----:B------:R-:W-:Y:S01]  /*6130*/  @!PT LDS RZ, [RZ] ;  /* 0x00000000fffff984 */ /* 0x000fe20000000800 */
[----:B------:R-:W-:Y:S01]  /*6140*/  @!PT LDS RZ, [RZ] ;  /* 0x00000000fffff984 */ /* 0x000fe20000000800 */
[----:B------:R-:W-:Y:S01]  /*6150*/  @!PT LDS RZ, [RZ] ;  /* 0x00000000fffff984 */ /* 0x000fe20000000800 */
[----:B------:R-:W-:Y:S01]  /*6160*/  @!PT LDS RZ, [RZ] ;  /* 0x00000000fffff984 */ /* 0x000fe20000000800 */
[----:B------:R5:W-:Y:S06]  /*6170*/  MEMBAR.ALL.CTA ;  /* 0x0000000000007992 */ /* 0x000bec0000008000 */
[----:B-----5:R-:W5:Y:S01]  /*6180*/  FENCE.VIEW.ASYNC.S ;  /* 0x00000000000073c6 */ /* 0x020f620000000000 */
[----:B------:R-:W-:Y:S02]  /*6190*/  SEL R3, RZ, 0x1, P1 ;  /* 0x00000001ff037807 */ /* 0x000fe40000800000 */
[----:B------:R-:W-:Y:S02]  /*61a0*/  SEL R181, R181, RZ, P1 ;  /* 0x000000ffb5b57207 */ /* 0x000fe40000800000 */
[----:B------:R-:W-:Y:S01]  /*61b0*/  LOP3.LUT R180, R180, R3, RZ, 0x3c, !PT ;  /* 0x00000003b4b47212 */ /* 0x000fe200078e3cff */
[----:B-----5:R1:W-:Y:S06]  /*61c0*/  SYNCS.ARRIVE.TRANS64.RED.A1T0 RZ, [R0+URZ], RZ ;  /* 0x000000ff00ff79a7 */ /* 0x0203ec00081004ff */
.L_x_108:
[----:B------:R-:W-:Y:S05]  /*61d0*/  BSYNC B1 ;  /* 0x0000000000017941 */ /* 0x000fea0003800000 */
.L_x_107:
[----:B-1----:R-:W-:Y:S04]  /*61e0*/  SHF.R.U32.HI R0, RZ, 0x15, R80 ;  /* 0x00000015ff007819 */ /* 0x002fe80000011650 */
[----:B------:R-:W-:Y:S01]  /*61f0*/  LOP3.LUT P1, RZ, R0, 0x3, R173, 0x48, !PT ;  /* 0x0000000300ff7812 */ /* 0x000fe200078248ad */
[----:B------:R-:W-:Y:S01]  /*6200*/  @!UPT UIADD3 URZ, UPT, UPT, URZ, URZ, URZ ;  /* 0x000000fffffff290 */ /* 0x000fe2000fffe0ff */
[----:B----4-:R-:W-:Y:S11]  /*6210*/  @P0 BRA `(.L_x_112) ;  /* 0x0000000000080947 */ /* 0x010ff60003800000 */
[----:B------:R-:W1:Y:S02]  /*6220*/  SYNCS.PHASECHK.TRANS64.TRYWAIT P0, [R191+URZ+0xc0], R2 ;  /* 0x0000c002bf0075a7 */ /* 0x000e6400080011ff */
[----:B-1----:R-:W-:Y:S05]  /*6230*/  @!P0 BRA `(.L_x_113) ;  /* 0x00000060003c8947 */ /* 0x002fea0003800000 */
.L_x_112:
[----:B------:R-:W-:Y:S04]  /*6240*/  BSSY.RECONVERGENT B6, `(.L_x_114) ;  /* 0x0000012000067945 */ /* 0x000fe80003800200 */
[----:B------:R-:W-:Y:S05]  /*6250*/  @!P1 BRA `(.L_x_115) ;  /* 0x0000000000409947 */ /* 0x000fea0003800000 */
[----:B------:R-:W4:Y:S01]  /*6260*/  LDCU.64 UR8, c[0x4][0x78] ;  /* 0x01000f00ff0877ac */ /* 0x000f220008000a00 */
[----:B------:R-:W-:Y:S01]  /*6270*/  MOV R3, 0x0 ;  /* 0x0000000000037802 */ /* 0x000fe20000000f00 */
[----:B------:R-:W-:Y:S02]  /*6280*/  HFMA2 R12, -RZ, RZ, 0, 5.9604644775390625e-08 ;  /* 0x00000001ff0c7431 */ /* 0x000fe400000001ff */
[----:B------:R-:W-:Y:S02]  /*6290*/  IMAD.MOV.U32 R8, RZ, RZ, 0x192 ;  /* 0x00000192ff087424 */ /* 0x000fe400078e00ff */
[----:B------:R-:W-:Y:S01]  /*62a0*/  IMAD.MOV.U32 R13, RZ, RZ, RZ ;  /* 0x000000ffff0d7224 */ /* 0x000fe200078e00ff */
[----:B------:R-:W5:Y:S01]  /*62b0*/  LDCU.64 UR6, c[0x4][0x80] ;  /* 0x01001000ff0677ac */ /* 0x000f620008000a00 */
[----:B-1----:R-:W1:Y:S01]  /*62c0*/  LDC.64 R2, c[0x4][R3] ;  /* 0x0100000003027b82 */ /* 0x002e620000000a00 */
[----:B------:R-:W2:Y:S01]  /*62d0*/  LDCU.64 UR4, c[0x4][0x18] ;  /* 0x01000300ff0477ac */ /* 0x000ea20008000a00 */
[----:B----4-:R-:W-:Y:S01]  /*62e0*/  MOV R5, UR9 ;  /* 0x0000000900057c02 */ /* 0x010fe20008000f00 */
[----:B------:R-:W-:Y:S01]  /*62f0*/  IMAD.U32 R4, RZ, RZ, UR8 ;  /* 0x00000008ff047e24 */ /* 0x000fe2000f8e00ff */
[----:B-----5:R-:W-:Y:S01]  /*6300*/  MOV R7, UR7 ;  /* 0x0000000700077c02 */ /* 0x020fe20008000f00 */
[----:B------:R-:W-:Y:S01]  /*6310*/  IMAD.U32 R6, RZ, RZ, UR6 ;  /* 0x00000006ff067e24 */ /* 0x000fe2000f8e00ff */
[----:B--2---:R-:W-:Y:S01]  /*6320*/  MOV R11, UR5 ;  /* 0x00000005000b7c02 */ /* 0x004fe20008000f00 */
[----:B------:R-:W-:Y:S02]  /*6330*/  IMAD.U32 R10, RZ, RZ, UR4 ;  /* 0x00000004ff0a7e24 */ /* 0x000fe4000f8e00ff */
[----:B------:R-:W-:Y:S07]  /*6340*/  LEPC R20, `(.L_x_115) ;  /* 0x000000001014794e */ /* 0x000fee0000000000 */
[----:B-1-3--:R-:W-:Y:S05]  /*6350*/  CALL.ABS.NOINC R2 ;  /* 0x0000000002007343 */ /* 0x00afea0003c00000 */
.L_x_115:
[----:B------:R-:W-:Y:S05]  /*6360*/  BSYNC.RECONVERGENT B6 ;  /* 0x0000000000067941 */ /* 0x000fea0003800200 */
.L_x_114:
[-C--:B---3--:R-:W-:Y:S01]  /*6370*/  F2FP.F16.E4M3.UNPACK_B R83, R148.reuse ;  /* 0x00000094ff53723e */ /* 0x088fe200020006ff */
[----:B------:R-:W-:Y:S05]  /*6380*/  WARPSYNC.ALL ;  /* 0x0000000000007948 */ /* 0x000fea0003800000 */
[----:B------:R-:W-:Y:S01]  /*6390*/  R2UR UR4, R80 ;  /* 0x00000000500472ca */ /* 0x000fe200000e0000 */
[--C-:B------:R-:W-:Y:S01]  /*63a0*/  HADD2.F32 R82, -RZ, R83.reuse.H0_H0 ;  /* 0x20000053ff527230 */ /* 0x100fe20000004100 */
[----:B------:R-:W-:Y:S01]  /*63b0*/  F2FP.F16.E4M3.UNPACK_B R85, R148.H1 ;  /* 0x00000094ff55723e */ /* 0x000fe200030006ff */
[----:B------:R-:W-:Y:S01]  /*63c0*/  HADD2.F32 R83, -RZ, R83.H1_H1 ;  /* 0x30000053ff537230 */ /* 0x000fe20000004100 */
[-C--:B------:R-:W-:Y:S01]  /*63d0*/  F2FP.F16.E4M3.UNPACK_B R87, R149.reuse ;  /* 0x00000095ff57723e */ /* 0x080fe200020006ff */
[----:B------:R-:W-:Y:S01]  /*63e0*/  BSSY.RECONVERGENT B0, `(.L_x_116) ;  /* 0x000011d000007945 */ /* 0x000fe20003800200 */
[----:B------:R-:W-:Y:S01]  /*63f0*/  F2FP.F16.E4M3.UNPACK_B R89, R149.H1 ;  /* 0x00000095ff59723e */ /* 0x000fe200030006ff */
[----:B------:R-:W-:Y:S01]  /*6400*/  HADD2.F32 R84, -RZ, R85.H0_H0 ;  /* 0x20000055ff547230 */ /* 0x000fe20000004100 */
[-C--:B------:R-:W-:Y:S01]  /*6410*/  F2FP.F16.E4M3.UNPACK_B R91, R150.reuse ;  /* 0x00000096ff5b723e */ /* 0x080fe200020006ff */
[----:B------:R-:W-:Y:S01]  /*6420*/  HADD2.F32 R88, -RZ, R87.H1_H1 ;  /* 0x30000057ff587230 */ /* 0x000fe20000004100 */
[----:B------:R-:W-:Y:S01]  /*6430*/  F2FP.F16.E4M3.UNPACK_B R93, R150.H1 ;  /* 0x00000096ff5d723e */ /* 0x000fe200030006ff */
[----:B------:R-:W-:Y:S01]  /*6440*/  HADD2.F32 R86, -RZ, R85.H1_H1 ;  /* 0x30000055ff567230 */ /* 0x000fe20000004100 */
[-C--:B------:R-:W-:Y:S01]  /*6450*/  F2FP.F16.E4M3.UNPACK_B R95, R151.reuse ;  /* 0x00000097ff5f723e */ /* 0x080fe200020006ff */
[----:B------:R-:W2:Y:S01]  /*6460*/  LDTM.x64 R4, tmem[UR4] ;  /* 0x00000004000479ee */ /* 0x000ea20008340000 */
[----:B------:R-:W-:Y:S01]  /*6470*/  F2FP.F16.E4M3.UNPACK_B R97, R151.H1 ;  /* 0x00000097ff61723e */ /* 0x000fe200030006ff */
[----:B------:R-:W-:Y:S01]  /*6480*/  HADD2.F32 R85, -RZ, R87.H0_H0 ;  /* 0x20000057ff557230 */ /* 0x000fe20000004100 */
[-C--:B------:R-:W-:Y:S01]  /*6490*/  F2FP.F16.E4M3.UNPACK_B R99, R152.reuse ;  /* 0x00000098ff63723e */ /* 0x080fe200020006ff */
[----:B------:R-:W-:Y:S01]  /*64a0*/  HADD2.F32 R87, -RZ, R89.H0_H0 ;  /* 0x20000059ff577230 */ /* 0x000fe20000004100 */
[----:B------:R-:W-:Y:S01]  /*64b0*/  F2FP.F16.E4M3.UNPACK_B R101, R152.H1 ;  /* 0x00000098ff65723e */ /* 0x000fe200030006ff */
[----:B------:R-:W-:Y:S01]  /*64c0*/  HADD2.F32 R92, -RZ, R91.H1_H1 ;  /* 0x3000005bff5c7230 */ /* 0x000fe20000004100 */
[----:B------:R-:W-:Y:S01]  /*64d0*/  SHF.L.U32 R199, R176, 0x4, RZ ;  /* 0x00000004b0c77819 */ /* 0x000fe200000006ff */
[----:B------:R-:W-:Y:S01]  /*64e0*/  HADD2.F32 R96, -RZ, R95.H1_H1 ;  /* 0x3000005fff607230 */ /* 0x000fe20000004100 */
[----:B------:R-:W-:Y:S01]  /*64f0*/  SHF.L.U32 R205, R175, 0x4, RZ ;  /* 0x00000004afcd7819 */ /* 0x000fe200000006ff */
[----:B------:R-:W-:Y:S01]  /*6500*/  HADD2.F32 R100, -RZ, R99.H1_H1 ;  /* 0x30000063ff647230 */ /* 0x000fe20000004100 */
[----:B------:R-:W-:Y:S01]  /*6510*/  SHF.L.U32 R198, R184, 0x4, RZ ;  /* 0x00000004b8c67819 */ /* 0x000fe200000006ff */
[----:B------:R-:W-:Y:S01]  /*6520*/  HADD2.F32 R90, -RZ, R89.H1_H1 ;  /* 0x30000059ff5a7230 */ /* 0x000fe20000004100 */
[----:B------:R-:W-:Y:S01]  /*6530*/  IADD3 R195, PT, PT, R186, R205, RZ ;  /* 0x000000cdbac37210 */ /* 0x000fe20007ffe0ff */
[----:B------:R-:W-:Y:S01]  /*6540*/  HADD2.F32 R89, -RZ, R91.H0_H0 ;  /* 0x2000005bff597230 */ /* 0x000fe20000004100 */
[-C--:B------:R-:W-:Y:S01]  /*6550*/  F2FP.F16.E4M3.UNPACK_B R103, R153.reuse ;  /* 0x00000099ff67723e */ /* 0x080fe200020006ff */
[--C-:B------:R-:W-:Y:S01]  /*6560*/  HADD2.F32 R91, -RZ, R93.reuse.H0_H0 ;  /* 0x2000005dff5b7230 */ /* 0x100fe20000004100 */
[----:B------:R-:W-:Y:S01]  /*6570*/  F2FP.F16.E4M3.UNPACK_B R105, R153.H1 ;  /* 0x00000099ff69723e */ /* 0x000fe200030006ff */
[----:B------:R-:W-:Y:S01]  /*6580*/  HADD2.F32 R94, -RZ, R93.H1_H1 ;  /* 0x3000005dff5e7230 */ /* 0x000fe20000004100 */
[-C--:B------:R-:W-:Y:S01]  /*6590*/  F2FP.F16.E4M3.UNPACK_B R107, R154.reuse ;  /* 0x0000009aff6b723e */ /* 0x080fe200020006ff */
[----:B------:R-:W-:Y:S01]  /*65a0*/  HADD2.F32 R93, -RZ, R95.H0_H0 ;  /* 0x2000005fff5d7230 */ /* 0x000fe20000004100 */
[----:B------:R-:W-:Y:S01]  /*65b0*/  F2FP.F16.E4M3.UNPACK_B R109, R154.H1 ;  /* 0x0000009aff6d723e */ /* 0x000fe200030006ff */
[----:B------:R-:W-:Y:S01]  /*65c0*/  HADD2.F32 R104, -RZ, R103.H1_H1 ;  /* 0x30000067ff687230 */ /* 0x000fe20000004100 */
[----:B------:R-:W-:Y:S01]  /*65d0*/  F2FP.F16.E4M3.UNPACK_B R111, R155 ;  /* 0x0000009bff6f723e */ /* 0x000fe200020006ff */
[C---:B--2---:R-:W-:Y:S01]  /*65e0*/  FMUL R0, R78.reuse, R4 ;  /* 0x000000044e007220 */ /* 0x044fe20000400000 */
[C---:B-1----:R-:W-:Y:S01]  /*65f0*/  FMUL R2, R78.reuse, R5 ;  /* 0x000000054e027220 */ /* 0x042fe20000400000 */
[C---:B------:R-:W-:Y:S01]  /*6600*/  FMUL R4, R78.reuse, R8 ;  /* 0x000000084e047220 */ /* 0x040fe20000400000 */
[C---:B------:R-:W-:Y:S01]  /*6610*/  FMUL R5, R78.reuse, R9 ;  /* 0x000000094e057220 */ /* 0x040fe20000400000 */
[C---:B------:R-:W-:Y:S01]  /*6620*/  FFMA R0, R81.reuse, R82, R0 ;  /* 0x0000005251007223 */ /* 0x040fe20000000000 */
[C---:B------:R-:W-:Y:S01]  /*6630*/  FFMA R2, R81.reuse, R83, R2 ;  /* 0x0000005351027223 */ /* 0x040fe20000000002 */
[C---:B------:R-:W-:Y:S01]  /*6640*/  FMUL R8, R78.reuse, R12 ;  /* 0x0000000c4e087220 */ /* 0x040fe20000400000 */
[C---:B------:R-:W-:Y:S01]  /*6650*/  FMUL R9, R78.reuse, R13 ;  /* 0x0000000d4e097220 */ /* 0x040fe20000400000 */
[C---:B------:R-:W-:Y:S01]  /*6660*/  FMUL R12, R78.reuse, R16 ;  /* 0x000000104e0c7220 */ /* 0x040fe20000400000 */
[C---:B------:R-:W-:Y:S01]  /*6670*/  FMUL R13, R78.reuse, R17 ;  /* 0x000000114e0d7220 */ /* 0x040fe20000400000 */
[C---:B------:R-:W-:Y:S01]  /*6680*/  FMUL R16, R78.reuse, R20 ;  /* 0x000000144e107220 */ /* 0x040fe20000400000 */
[C---:B------:R-:W-:Y:S01]  /*6690*/  FMUL R17, R78.reuse, R21 ;  /* 0x000000154e117220 */ /* 0x040fe20000400000 */
[C---:B------:R-:W-:Y:S01]  /*66a0*/  FMUL R20, R78.reuse, R24 ;  /* 0x000000184e147220 */ /* 0x040fe20000400000 */
[C---:B------:R-:W-:Y:S01]  /*66b0*/  FMUL R21, R78.reuse, R25 ;  /* 0x000000194e157220 */ /* 0x040fe20000400000 */
[----:B------:R-:W-:Y:S02]  /*66c0*/  HADD2.F32 R108, -RZ, R107.H1_H1 ;  /* 0x3000006bff6c7230 */ /* 0x000fe40000004100 */
[C---:B------:R-:W-:Y:S01]  /*66d0*/  FMUL R24, R78.reuse, R28 ;  /* 0x0000001c4e187220 */ /* 0x040fe20000400000 */
[C---:B------:R-:W-:Y:S01]  /*66e0*/  FMUL R25, R78.reuse, R29 ;  /* 0x0000001d4e197220 */ /* 0x040fe20000400000 */
[----:B------:R-:W-:Y:S02]  /*66f0*/  HADD2.F32 R112, -RZ, R111.H1_H1 ;  /* 0x3000006fff707230 */ /* 0x000fe40000004100 */
[C---:B------:R-:W-:Y:S01]  /*6700*/  FMUL R28, R78.reuse, R32 ;  /* 0x000000204e1c7220 */ /* 0x040fe20000400000 */
[C---:B------:R-:W-:Y:S01]  /*6710*/  FMUL R29, R78.reuse, R33 ;  /* 0x000000214e1d7220 */ /* 0x040fe20000400000 */
[C---:B------:R-:W-:Y:S01]  /*6720*/  FMUL R32, R78.reuse, R36 ;  /* 0x000000244e207220 */ /* 0x040fe20000400000 */
[----:B------:R-:W-:Y:S01]  /*6730*/  F2FP.F16.E4M3.UNPACK_B R113, R155.H1 ;  /* 0x0000009bff71723e */ /* 0x000fe200030006ff */
[C---:B------:R-:W-:Y:S01]  /*6740*/  FMUL R33, R78.reuse, R37 ;  /* 0x000000254e217220 */ /* 0x040fe20000400000 */
[C---:B------:R-:W-:Y:S01]  /*6750*/  FMUL R36, R78.reuse, R40 ;  /* 0x000000284e247220 */ /* 0x040fe20000400000 */
[----:B------:R-:W-:Y:S01]  /*6760*/  F2FP.F16.E4M3.UNPACK_B R115, R156 ;  /* 0x0000009cff73723e */ /* 0x000fe200020006ff */
[C---:B------:R-:W-:Y:S01]  /*6770*/  FMUL R37, R78.reuse, R41 ;  /* 0x000000294e257220 */ /* 0x040fe20000400000 */
[C---:B------:R-:W-:Y:S01]  /*6780*/  FMUL R40, R78.reuse, R44 ;  /* 0x0000002c4e287220 */ /* 0x040fe20000400000 */
[----:B------:R-:W-:Y:S01]  /*6790*/  F2FP.F16.E4M3.UNPACK_B R117, R156.H1 ;  /* 0x0000009cff75723e */ /* 0x000fe200030006ff */
[C---:B------:R-:W-:Y:S01]  /*67a0*/  FMUL R41, R78.reuse, R45 ;  /* 0x0000002d4e297220 */ /* 0x040fe20000400000 */
[----:B------:R-:W-:Y:S02]  /*67b0*/  HADD2.F32 R116, -RZ, R115.H1_H1 ;  /* 0x30000073ff747230 */ /* 0x000fe40000004100 */
        /* <DEDUP_REMOVED lines=21> */
[C---:B------:R-:W-:Y:S01]  /*6910*/  FFMA R3, R81.reuse, R84, R3 ;  /* 0x0000005451037223 */ /* 0x040fe20000000003 */
[----:B------:R-:W-:Y:S01]  /*6920*/  F2FP.F16.E4M3.UNPACK_B R131, R160 ;  /* 0x000000a0ff83723e */ /* 0x000fe200020006ff */
[C---:B------:R-:W-:Y:S01]  /*6930*/  FFMA R7, R81.reuse, R86, R7 ;  /* 0x0000005651077223 */ /* 0x040fe20000000007 */
[C---:B------:R-:W-:Y:S01]  /*6940*/  FFMA R4, R81.reuse, R85, R4 ;  /* 0x0000005551047223 */ /* 0x040fe20000000004 */
[----:B------:R-:W-:Y:S01]  /*6950*/  F2FP.F16.E4M3.UNPACK_B R133, R160.H1 ;  /* 0x000000a0ff85723e */ /* 0x000fe200030006ff */
[----:B------:R-:W-:Y:S01]  /*6960*/  FFMA R5, R81, R88, R5 ;  /* 0x0000005851057223 */ /* 0x000fe20000000005 */
[----:B------:R-:W-:Y:S01]  /*6970*/  HADD2.F32 R132, -RZ, R131.H1_H1 ;  /* 0x30000083ff847230 */ /* 0x000fe20000004100 */
[----:B------:R-:W-:Y:S01]  /*6980*/  F2FP.SATFINITE.E4M3.F32.PACK_AB_MERGE_C R193, R7, R3, RZ ;  /* 0x0000000307c1723e */ /* 0x000fe200048070ff */
[C---:B------:R-:W-:Y:S01]  /*6990*/  FMUL R6, R78.reuse, R10 ;  /* 0x0000000a4e067220 */ /* 0x040fe20000400000 */
[C---:B------:R-:W-:Y:S01]  /*69a0*/  FMUL R11, R78.reuse, R11 ;  /* 0x0000000b4e0b7220 */ /* 0x040fe20000400000 */
[----:B------:R-:W-:Y:S01]  /*69b0*/  FMUL R10, R78, R14 ;  /* 0x0000000e4e0a7220 */ /* 0x000fe20000400000 */
[----:B------:R-:W-:Y:S01]  /*69c0*/  F2FP.F16.E4M3.UNPACK_B R135, R161 ;  /* 0x000000a1ff87723e */ /* 0x000fe200020006ff */
[C---:B------:R-:W-:Y:S01]  /*69d0*/  FFMA R6, R81.reuse, R87, R6 ;  /* 0x0000005751067223 */ /* 0x040fe20000000006 */
[----:B------:R-:W-:Y:S01]  /*69e0*/  F2FP.SATFINITE.E4M3.F32.PACK_AB_MERGE_C R200, R2, R0, R193 ;  /* 0x0000000002c8723e */ /* 0x000fe200048070c1 */
[C---:B------:R-:W-:Y:S01]  /*69f0*/  FFMA R11, R81.reuse, R90, R11 ;  /* 0x0000005a510b7223 */ /* 0x040fe2000000000b */
[----:B------:R-:W-:Y:S01]  /*6a00*/  IADD3 R193, PT, PT, R186, R199, RZ ;  /* 0x000000c7bac17210 */ /* 0x000fe20007ffe0ff */
[C---:B------:R-:W-:Y:S01]  /*6a10*/  FFMA R8, R81.reuse, R89, R8 ;  /* 0x0000005951087223 */ /* 0x040fe20000000008 */
[C---:B------:R-:W-:Y:S01]  /*6a20*/  FFMA R9, R81.reuse, R92, R9 ;  /* 0x0000005c51097223 */ /* 0x040fe20000000009 */
[----:B------:R-:W-:Y:S01]  /*6a30*/  HADD2.F32 R95, -RZ, R97.H0_H0 ;  /* 0x20000061ff5f7230 */ /* 0x000fe20000004100 */
[----:B------:R-:W-:Y:S01]  /*6a40*/  IADD3 R194, PT, PT, R198, R193, RZ ;  /* 0x000000c1c6c27210 */ /* 0x000fe20007ffe0ff */
[----:B------:R-:W-:Y:S01]  /*6a50*/  FFMA R10, R81, R91, R10 ;  /* 0x0000005b510a7223 */ /* 0x000fe2000000000a */
[----:B------:R-:W-:Y:S01]  /*6a60*/  F2FP.SATFINITE.E4M3.F32.PACK_AB_MERGE_C R201, R11, R6, RZ ;  /* 0x000000060bc9723e */ /* 0x000fe200048070ff */
[----:B------:R-:W-:Y:S02]  /*6a70*/  HADD2.F32 R136, -RZ, R135.H1_H1 ;  /* 0x30000087ff887230 */ /* 0x000fe40000004100 */
[C---:B------:R-:W-:Y:S01]  /*6a80*/  FMUL R15, R78.reuse, R15 ;  /* 0x0000000f4e0f7220 */ /* 0x040fe20000400000 */
[----:B------:R-:W-:Y:S01]  /*6a90*/  HADD2.F32 R98, -RZ, R97.H1_H1 ;  /* 0x30000061ff627230 */ /* 0x000fe20000004100 */
[----:B------:R-:W-:Y:S01]  /*6aa0*/  F2FP.SATFINITE.E4M3.F32.PACK_AB_MERGE_C R201, R5, R4, R201 ;  /* 0x0000000405c9723e */ /* 0x000fe200048070c9 */
[----:B------:R-:W-:Y:S02]  /*6ab0*/  HADD2.F32 R97, -RZ, R99.H0_H0 ;  /* 0x20000063ff617230 */ /* 0x000fe40000004100 */
[C---:B------:R-:W-:Y:S01]  /*6ac0*/  FFMA R15, R81.reuse, R94, R15 ;  /* 0x0000005e510f7223 */ /* 0x040fe2000000000f */
[C---:B------:R-:W-:Y:S01]  /*6ad0*/  FFMA R12, R81.reuse, R93, R12 ;  /* 0x0000005d510c7223 */ /* 0x040fe2000000000c */
[----:B------:R-:W-:Y:S01]  /*6ae0*/  FFMA R13, R81, R96, R13 ;  /* 0x00000060510d7223 */ /* 0x000fe2000000000d */
[C---:B------:R-:W-:Y:S01]  /*6af0*/  FMUL R14, R78.reuse, R18 ;  /* 0x000000124e0e7220 */ /* 0x040fe20000400000 */
[C---:B------:R-:W-:Y:S01]  /*6b00*/  FMUL R19, R78.reuse, R19 ;  /* 0x000000134e137220 */ /* 0x040fe20000400000 */
[--C-:B------:R-:W-:Y:S01]  /*6b10*/  HADD2.F32 R99, -RZ, R101.reuse.H0_H0 ;  /* 0x20000065ff637230 */ /* 0x100fe20000004100 */
[----:B------:R-:W-:Y:S01]  /*6b20*/  F2FP.SATFINITE.E4M3.F32.PACK_AB_MERGE_C R202, R15, R10, RZ ;  /* 0x0000000a0fca723e */ /* 0x000fe200048070ff */
[C---:B------:R-:W-:Y:S01]  /*6b30*/  FFMA R14, R81.reuse, R95, R14 ;  /* 0x0000005f510e7223 */ /* 0x040fe2000000000e */
[C---:B------:R-:W-:Y:S01]  /*6b40*/  FFMA R19, R81.reuse, R98, R19 ;  /* 0x0000006251137223 */ /* 0x040fe20000000013 */
[----:B------:R-:W-:Y:S01]  /*6b50*/  FFMA R16, R81, R97, R16 ;  /* 0x0000006151107223 */ /* 0x000fe20000000010 */
[----:B------:R-:W-:Y:S01]  /*6b60*/  F2FP.F16.E4M3.UNPACK_B R137, R161.H1 ;  /* 0x000000a1ff89723e */ /* 0x000fe200030006ff */
[----:B------:R-:W-:Y:S01]  /*6b70*/  HADD2.F32 R102, -RZ, R101.H1_H1 ;  /* 0x30000065ff667230 */ /* 0x000fe20000004100 */
[----:B------:R-:W-:Y:S01]  /*6b80*/  F2FP.SATFINITE.E4M3.F32.PACK_AB_MERGE_C R202, R9, R8, R202 ;  /* 0x0000000809ca723e */ /* 0x000fe200048070ca */
[----:B------:R-:W-:Y:S01]  /*6b90*/  FFMA R17, R81, R100, R17 ;  /* 0x0000006451117223 */ /* 0x000fe20000000011 */
[----:B------:R-:W-:Y:S01]  /*6ba0*/  F2FP.SATFINITE.E4M3.F32.PACK_AB_MERGE_C R203, R19, R14, RZ ;  /* 0x0000000e13cb723e */ /* 0x000fe200048070ff */
[----:B------:R-:W-:Y:S02]  /*6bb0*/  HADD2.F32 R101, -RZ, R103.H0_H0 ;  /* 0x20000067ff657230 */ /* 0x000fe40000004100 */
[C---:B------:R-:W-:Y:S01]  /*6bc0*/  FMUL R18, R78.reuse, R22 ;  /* 0x000000164e127220 */ /* 0x040fe20000400000 */
[C---:B------:R-:W-:Y:S01]  /*6bd0*/  FMUL R23, R78.reuse, R23 ;  /* 0x000000174e177220 */ /* 0x040fe20000400000 */
[--C-:B------:R-:W-:Y:S01]  /*6be0*/  HADD2.F32 R103, -RZ, R105.reuse.H0_H0 ;  /* 0x20000069ff677230 */ /* 0x100fe20000004100 */
[----:B------:R-:W-:Y:S01]  /*6bf0*/  F2FP.SATFINITE.E4M3.F32.PACK_AB_MERGE_C R203, R13, R12, R203 ;  /* 0x0000000c0dcb723e */ /* 0x000fe200048070cb */
[C---:B------:R-:W-:Y:S01]  /*6c00*/  FFMA R18, R81.reuse, R99, R18 ;  /* 0x0000006351127223 */ /* 0x040fe20000000012 */
[C---:B------:R-:W-:Y:S01]  /*6c10*/  FFMA R23, R81.reuse, R102, R23 ;  /* 0x0000006651177223 */ /* 0x040fe20000000017 */
[C---:B------:R-:W-:Y:S01]  /*6c20*/  FFMA R20, R81.reuse, R101, R20 ;  /* 0x0000006551147223 */ /* 0x040fe20000000014 */
[----:B------:R-:W-:Y:S01]  /*6c30*/  HADD2.F32 R106, -RZ, R105.H1_H1 ;  /* 0x30000069ff6a7230 */ /* 0x000fe20000004100 */
[----:B------:R1:W-:Y:S01]  /*6c40*/  STS.128 [R172+UR49+0x8200], R200 ;  /* 0x008200c8ac007988 */ /* 0x0003e20008000c31 */
        /* <DEDUP_REMOVED lines=10> */
[----:B------:R-:W-:Y:S01]  /*6cf0*/  F2FP.F16.E4M3.UNPACK_B R139, R162 ;  /* 0x000000a2ff8b723e */ /* 0x000fe200020006ff */
[----:B------:R-:W-:Y:S02]  /*6d00*/  HADD2.F32 R110, -RZ, R109.H1_H1 ;  /* 0x3000006dff6e7230 */ /* 0x000fe40000004100 */
[----:B------:R-:W-:Y:S01]  /*6d10*/  FFMA R25, R81, R108, R25 ;  /* 0x0000006c51197223 */ /* 0x000fe20000000019 */
[----:B------:R-:W-:Y:S01]  /*6d20*/  F2FP.SATFINITE.E4M3.F32.PACK_AB_MERGE_C R209, R27, R22, RZ ;  /* 0x000000161bd1723e */ /* 0x000fe200048070ff */
[----:B------:R-:W-:Y:S02]  /*6d30*/  HADD2.F32 R109, -RZ, R111.H0_H0 ;  /* 0x2000006fff6d7230 */ /* 0x000fe40000004100 */
[C---:B------:R-:W-:Y:S01]  /*6d40*/  FMUL R26, R78.reuse, R30 ;  /* 0x0000001e4e1a7220 */ /* 0x040fe20000400000 */
[----:B------:R-:W-:Y:S01]  /*6d50*/  HADD2.F32 R140, -RZ, R139.H1_H1 ;  /* 0x3000008bff8c7230 */ /* 0x000fe20000004100 */
[----:B------:R-:W-:Y:S01]  /*6d60*/  F2FP.SATFINITE.E4M3.F32.PACK_AB_MERGE_C R209, R21, R20, R209 ;  /* 0x0000001415d1723e */ /* 0x000fe200048070d1 */
[C---:B------:R-:W-:Y:S01]  /*6d70*/  FMUL R31, R78.reuse, R31 ;  /* 0x0000001f4e1f7220 */ /* 0x040fe20000400000 */
[--C-:B------:R-:W-:Y:S02]  /*6d80*/  HADD2.F32 R111, -RZ, R113.reuse.H0_H0 ;  /* 0x20000071ff6f7230 */ /* 0x100fe40000004100 */
[C---:B------:R-:W-:Y:S01]  /*6d90*/  FFMA R26, R81.reuse, R107, R26 ;  /* 0x0000006b511a7223 */ /* 0x040fe2000000001a */
[----:B------:R-:W-:Y:S02]  /*6da0*/  HADD2.F32 R114, -RZ, R113.H1_H1 ;  /* 0x30000071ff727230 */ /* 0x000fe40000004100 */
[C---:B------:R-:W-:Y:S01]  /*6db0*/  FFMA R31, R81.reuse, R110, R31 ;  /* 0x0000006e511f7223 */ /* 0x040fe2000000001f */
[C---:B------:R-:W-:Y:S01]  /*6dc0*/  FFMA R28, R81.reuse, R109, R28 ;  /* 0x0000006d511c7223 */ /* 0x040fe2000000001c */
[----:B------:R-:W-:Y:S01]  /*6dd0*/  F2FP.F16.E4M3.UNPACK_B R141, R162.H1 ;  /* 0x000000a2ff8d723e */ /* 0x000fe200030006ff */
[----:B------:R-:W-:Y:S01]  /*6de0*/  FFMA R29, R81, R112, R29 ;  /* 0x00000070511d7223 */ /* 0x000fe2000000001d */
[----:B------:R-:W-:Y:S01]  /*6df0*/  HADD2.F32 R113, -RZ, R115.H0_H0 ;  /* 0x20000073ff717230 */ /* 0x000fe20000004100 */
[----:B------:R-:W-:Y:S01]  /*6e00*/  F2FP.SATFINITE.E4M3.F32.PACK_AB_MERGE_C R210, R31, R26, RZ ;  /* 0x0000001a1fd2723e */ /* 0x000fe200048070ff */
        /* <DEDUP_REMOVED lines=8> */
[----:B------:R-:W-:Y:S01]  /*6e90*/  FFMA R33, R81, R116, R33 ;  /* 0x0000007451217223 */ /* 0x000fe20000000021 */
[----:B------:R-:W-:Y:S01]  /*6ea0*/  HADD2.F32 R118, -RZ, R117.H1_H1 ;  /* 0x30000075ff767230 */ /* 0x000fe20000004100 */
        /* <DEDUP_REMOVED lines=8> */
[----:B------:R-:W-:Y:S01]  /*6f30*/  HADD2.F32 R122, -RZ, R121.H1_H1 ;  /* 0x30000079ff7a7230 */ /* 0x000fe20000004100 */
[----:B------:R1:W-:Y:S01]  /*6f40*/  STS.128 [R193+0x8010], R208 ;  /* 0x008010d0c1007388 */ /* 0x0003e20000000c00 */
[----:B------:R-:W-:Y:S02]  /*6f50*/  HADD2.F32 R121, -RZ, R123.H0_H0 ;  /* 0x2000007bff797230 */ /* 0x000fe40000004100 */
[C---:B------:R-:W-:Y:S01]  /*6f60*/  FFMA R39, R81.reuse, R118, R39 ;  /* 0x0000007651277223 */ /* 0x040fe20000000027 */
[C---:B------:R-:W-:Y:S01]  /*6f70*/  FFMA R36, R81.reuse, R117, R36 ;  /* 0x0000007551247223 */ /* 0x040fe20000000024 */
[----:B------:R-:W-:Y:S01]  /*6f80*/  F2FP.F16.E4M3.UNPACK_B R145, R163.H1 ;  /* 0x000000a3ff91723e */ /* 0x000fe200030006ff */
[----:B------:R-:W-:Y:S01]  /*6f90*/  FFMA R37, R81, R120, R37 ;  /* 0x0000007851257223 */ /* 0x000fe20000000025 */
[C---:B------:R-:W-:Y:S01]  /*6fa0*/  FMUL R38, R78.reuse, R42 ;  /* 0x0000002a4e267220 */ /* 0x040fe20000400000 */
[----:B------:R-:W-:Y:S01]  /*6fb0*/  F2FP.SATFINITE.E4M3.F32.PACK_AB_MERGE_C R212, R39, R34, RZ ;  /* 0x0000002227d4723e */ /* 0x000fe200048070ff */
[C---:B------:R-:W-:Y:S01]  /*6fc0*/  FMUL R43, R78.reuse, R43 ;  /* 0x0000002b4e2b7220 */ /* 0x040fe20000400000 */
[--C-:B------:R-:W-:Y:S02]  /*6fd0*/  HADD2.F32 R123, -RZ, R125.reuse.H0_H0 ;  /* 0x2000007dff7b7230 */ /* 0x100fe40000004100 */
[----:B------:R-:W-:Y:S01]  /*6fe0*/  FFMA R38, R81, R119, R38 ;  /* 0x0000007751267223 */ /* 0x000fe20000000026 */
[----:B------:R-:W-:Y:S01]  /*6ff0*/  F2FP.SATFINITE.E4M3.F32.PACK_AB_MERGE_C R212, R33, R32, R212 ;  /* 0x0000002021d4723e */ /* 0x000fe200048070d4 */
[C---:B------:R-:W-:Y:S01]  /*7000*/  FFMA R43, R81.reuse, R122, R43 ;  /* 0x0000007a512b7223 */ /* 0x040fe2000000002b */
[----:B------:R-:W-:Y:S01]  /*7010*/  FFMA R40, R81, R121, R40 ;  /* 0x0000007951287223 */ /* 0x000fe20000000028 */
[----:B------:R-:W-:Y:S01]  /*7020*/  ISETP.NE.AND P0, PT, R189, RZ, PT ;  /* 0x000000ffbd00720c */ /* 0x000fe20003f05270 */
[----:B------:R-:W-:Y:S01]  /*7030*/  FFMA R41, R81, R124, R41 ;  /* 0x0000007c51297223 */ /* 0x000fe20000000029 */
[----:B------:R-:W-:Y:S01]  /*7040*/  HADD2.F32 R126, -RZ, R125.H1_H1 ;  /* 0x3000007dff7e7230 */ /* 0x000fe20000004100 */
[----:B------:R-:W-:Y:S01]  /*7050*/  F2FP.SATFINITE.E4M3.F32.PACK_AB_MERGE_C R213, R43, R38, RZ ;  /* 0x000000262bd5723e */ /* 0x000fe200048070ff */
[----:B------:R-:W-:Y:S02]  /*7060*/  HADD2.F32 R125, -RZ, R127.H0_H0 ;  /* 0x2000007fff7d7230 */ /* 0x000fe40000004100 */
[C---:B------:R-:W-:Y:S01]  /*7070*/  FMUL R42, R78.reuse, R46 ;  /* 0x0000002e4e2a7220 */ /* 0x040fe20000400000 */
[----:B------:R-:W-:Y:S01]  /*7080*/  FMUL R47, R78, R47 ;  /* 0x0000002f4e2f7220 */ /* 0x000fe20000400000 */
[--C-:B------:R-:W-:Y:S01]  /*7090*/  HADD2.F32 R127, -RZ, R129.reuse.H0_H0 ;  /* 0x20000081ff7f7230 */ /* 0x100fe20000004100 */
[----:B------:R-:W-:Y:S01]  /*70a0*/  F2FP.SATFINITE.E4M3.F32.PACK_AB_MERGE_C R213, R37, R36, R213 ;  /* 0x0000002425d5723e */ /* 0x000fe200048070d5 */
[C---:B------:R-:W-:Y:S01]  /*70b0*/  FFMA R42, R81.reuse, R123, R42 ;  /* 0x0000007b512a7223 */ /* 0x040fe2000000002a */
[C---:B------:R-:W-:Y:S01]  /*70c0*/  FFMA R47, R81.reuse, R126, R47 ;  /* 0x0000007e512f7223 */ /* 0x040fe2000000002f */
[C---:B------:R-:W-:Y:S01]  /*70d0*/  FFMA R44, R81.reuse, R125, R44 ;  /* 0x0000007d512c7223 */ /* 0x040fe2000000002c */
[----:B------:R-:W-:Y:S01]  /*70e0*/  ISETP.NE.AND P6, PT, R204, RZ, PT ;  /* 0x000000ffcc00720c */ /* 0x000fe20003fc5270 */
[----:B------:R-:W-:Y:S01]  /*70f0*/  FFMA R45, R81, R128, R45 ;  /* 0x00000080512d7223 */ /* 0x000fe2000000002d */
[----:B------:R-:W-:Y:S01]  /*7100*/  HADD2.F32 R130, -RZ, R129.H1_H1 ;  /* 0x30000081ff827230 */ /* 0x000fe20000004100 */
[----:B------:R-:W-:Y:S01]  /*7110*/  F2FP.SATFINITE.E4M3.F32.PACK_AB_MERGE_C R214, R47, R42, RZ ;  /* 0x0000002a2fd6723e */ /* 0x000fe200048070ff */
[----:B------:R-:W-:Y:S02]  /*7120*/  HADD2.F32 R129, -RZ, R131.H0_H0 ;  /* 0x20000083ff817230 */ /* 0x000fe40000004100 */
[C---:B------:R-:W-:Y:S01]  /*7130*/  FMUL R46, R78.reuse, R50 ;  /* 0x000000324e2e7220 */ /* 0x040fe20000400000 */
[C---:B------:R-:W-:Y:S01]  /*7140*/  FMUL R51, R78.reuse, R51 ;  /* 0x000000334e337220 */ /* 0x040fe20000400000 */
[--C-:B------:R-:W-:Y:S02]  /*7150*/  HADD2.F32 R131, -RZ, R133.reuse.H0_H0 ;  /* 0x20000085ff837230 */ /* 0x100fe40000004100 */
[C---:B------:R-:W-:Y:S01]  /*7160*/  FMUL R50, R78.reuse, R54 ;  /* 0x000000364e327220 */ /* 0x040fe20000400000 */
[C---:B------:R-:W-:Y:S01]  /*7170*/  FFMA R46, R81.reuse, R127, R46 ;  /* 0x0000007f512e7223 */ /* 0x040fe2000000002e */
[----:B------:R-:W-:Y:S02]  /*7180*/  HADD2.F32 R134, -RZ, R133.H1_H1 ;  /* 0x30000085ff867230 */ /* 0x000fe40000004100 */
[C---:B------:R-:W-:Y:S01]  /*7190*/  FFMA R51, R81.reuse, R130, R51 ;  /* 0x0000008251337223 */ /* 0x040fe20000000033 */
[----:B------:R-:W-:Y:S02]  /*71a0*/  HADD2.F32 R133, -RZ, R135.H0_H0 ;  /* 0x20000087ff857230 */ /* 0x000fe40000004100 */
[C---:B------:R-:W-:Y:S01]  /*71b0*/  FMUL R55, R78.reuse, R55 ;  /* 0x000000374e377220 */ /* 0x040fe20000400000 */
[C---:B------:R-:W-:Y:S01]  /*71c0*/  FFMA R48, R81.reuse, R129, R48 ;  /* 0x0000008151307223 */ /* 0x040fe20000000030 */
[C---:B------:R-:W-:Y:S01]  /*71d0*/  FFMA R49, R81.reuse, R132, R49 ;  /* 0x0000008451317223 */ /* 0x040fe20000000031 */
[--C-:B------:R-:W-:Y:S02]  /*71e0*/  HADD2.F32 R135, -RZ, R137.reuse.H0_H0 ;  /* 0x20000089ff877230 */ /* 0x100fe40000004100 */
[C---:B------:R-:W-:Y:S01]  /*71f0*/  FFMA R50, R81.reuse, R131, R50 ;  /* 0x0000008351327223 */ /* 0x040fe20000000032 */
[----:B------:R-:W-:Y:S02]  /*7200*/  HADD2.F32 R138, -RZ, R137.H1_H1 ;  /* 0x30000089ff8a7230 */ /* 0x000fe40000004100 */
[C---:B------:R-:W-:Y:S01]  /*7210*/  FMUL R54, R78.reuse, R58 ;  /* 0x0000003a4e367220 */ /* 0x040fe20000400000 */
[----:B------:R-:W-:Y:S02]  /*7220*/  HADD2.F32 R137, -RZ, R139.H0_H0 ;  /* 0x2000008bff897230 */ /* 0x000fe40000004100 */
[C---:B------:R-:W-:Y:S01]  /*7230*/  FFMA R55, R81.reuse, R134, R55 ;  /* 0x0000008651377223 */ /* 0x040fe20000000037 */
        /* <DEDUP_REMOVED lines=16> */
[----:B------:R-:W-:Y:S01]  /*7340*/  FFMA R63, R81, R142, R63 ;  /* 0x0000008e513f7223 */ /* 0x000fe2000000003f */
[----:B------:R-:W-:Y:S01]  /*7350*/  FMUL R67, R78, R67 ;  /* 0x000000434e437220 */ /* 0x000fe20000400000 */
[----:B------:R-:W-:Y:S01]  /*7360*/  F2FP.SATFINITE.E4M3.F32.PACK_AB_MERGE_C R215, R51, R46, RZ ;  /* 0x0000002e33d7723e */ /* 0x000fe200048070ff */
[C---:B------:R-:W-:Y:S01]  /*7370*/  FFMA R60, R81.reuse, R141, R60 ;  /* 0x0000008d513c7223 */ /* 0x040fe2000000003c */
[C---:B------:R-:W-:Y:S01]  /*7380*/  FFMA R61, R81.reuse, R144, R61 ;  /* 0x00000090513d7223 */ /* 0x040fe2000000003d */
[C---:B------:R-:W-:Y:S01]  /*7390*/  FFMA R62, R81.reuse, R143, R62 ;  /* 0x0000008f513e7223 */ /* 0x040fe2000000003e */
[----:B------:R-:W-:Y:S01]  /*73a0*/  FFMA R67, R81, R146, R67 ;  /* 0x0000009251437223 */ /* 0x000fe20000000043 */
[----:B------:R-:W-:Y:S02]  /*73b0*/  F2FP.SATFINITE.E4M3.F32.PACK_AB_MERGE_C R214, R41, R40, R214 ;  /* 0x0000002829d6723e */ /* 0x000fe400048070d6 */
[----:B------:R-:W-:Y:S02]  /*73c0*/  F2FP.SATFINITE.E4M3.F32.PACK_AB_MERGE_C R215, R45, R44, R215 ;  /* 0x0000002c2dd7723e */ /* 0x000fe400048070d7 */
[----:B------:R-:W-:Y:S02]  /*73d0*/  F2FP.SATFINITE.E4M3.F32.PACK_AB_MERGE_C R216, R55, R50, RZ ;  /* 0x0000003237d8723e */ /* 0x000fe400048070ff */
[----:B------:R-:W-:Y:S01]  /*73e0*/  F2FP.SATFINITE.E4M3.F32.PACK_AB_MERGE_C R217, R59, R54, RZ ;  /* 0x000000363bd9723e */ /* 0x000fe200048070ff */
[----:B------:R1:W-:Y:S01]  /*73f0*/  STS.128 [R195+0x8020], R212 ;  /* 0x008020d4c3007388 */ /* 0x0003e20000000c00 */
[----:B------:R-:W-:Y:S02]  /*7400*/  F2FP.SATFINITE.E4M3.F32.PACK_AB_MERGE_C R218, R63, R58, RZ ;  /* 0x0000003a3fda723e */ /* 0x000fe400048070ff */
[----:B------:R-:W-:Y:S02]  /*7410*/  F2FP.SATFINITE.E4M3.F32.PACK_AB_MERGE_C R219, R67, R62, RZ ;  /* 0x0000003e43db723e */ /* 0x000fe400048070ff */
[----:B------:R-:W-:Y:S02]  /*7420*/  F2FP.SATFINITE.E4M3.F32.PACK_AB_MERGE_C R216, R49, R48, R216 ;  /* 0x0000003031d8723e */ /* 0x000fe400048070d8 */
[----:B------:R-:W-:Y:S02]  /*7430*/  F2FP.SATFINITE.E4M3.F32.PACK_AB_MERGE_C R217, R53, R52, R217 ;  /* 0x0000003435d9723e */ /* 0x000fe400048070d9 */
[----:B------:R-:W-:Y:S02]  /*7440*/  F2FP.SATFINITE.E4M3.F32.PACK_AB_MERGE_C R218, R57, R56, R218 ;  /* 0x0000003839da723e */ /* 0x000fe400048070da */
[----:B------:R-:W-:Y:S02]  /*7450*/  F2FP.SATFINITE.E4M3.F32.PACK_AB_MERGE_C R219, R61, R60, R219 ;  /* 0x0000003c3ddb723e */ /* 0x000fe400048070db */
[----:B------:R-:W-:Y:S02]  /*7460*/  LEA R206, R181, UR49, 0x3 ;  /* 0x00000031b5ce7c11 */ /* 0x000fe4000f8e18ff */
[----:B------:R-:W-:Y:S01]  /*7470*/  @P6 SHF.L.U32 R207, R180, 0x1f, RZ ;  /* 0x0000001fb4cf6819 */ /* 0x000fe200000006ff */
[----:B------:R1:W-:Y:S01]  /*7480*/  STS.128 [R194+0x8010], R216 ;  /* 0x008010d8c2007388 */ /* 0x0003e20000000c00 */
[----:B------:R-:W-:Y:S01]  /*7490*/  @!PT LDS RZ, [RZ] ;  /* 0x00000000fffff984 */ /* 0x000fe20000000800 */
[----:B------:R-:W-:Y:S01]  /*74a0*/  @!PT LDS RZ, [RZ] ;  /* 0x00000000fffff984 */ /* 0x000fe20000000800 */
[----:B------:R-:W-:Y:S01]  /*74b0*/  @!PT LDS RZ, [RZ] ;  /* 0x00000000fffff984 */ /* 0x000fe20000000800 */
[----:B------:R-:W-:Y:S01]  /*74c0*/  @!PT LDS RZ, [RZ] ;  /* 0x00000000fffff984 */ /* 0x000fe20000000800 */
[----:B------:R2:W-:Y:S07]  /*74d0*/  MEMBAR.ALL.CTA ;  /* 0x0000000000007992 */ /* 0x0005ee0000008000 */
[----:B--2---:R-:W2:Y:S02]  /*74e0*/  FENCE.VIEW.ASYNC.S ;  /* 0x00000000000073c6 */ /* 0x004ea40000000000 */
[----:B--2---:R-:W-:Y:S06]  /*74f0*/  BAR.SYNC.DEFER_BLOCKING 0x1, 0x80 ;  /* 0x0042000000007b1d */ /* 0x004fec0000010000 */
[----:B------:R-:W-:Y:S05]  /*7500*/  @P0 BRA `(.L_x_117) ;  /* 0x0000000000280947 */ /* 0x000fea0003800000 */
[----:B------:R-:W-:Y:S02]  /*7510*/  UIADD3 UR4, UPT, UPT, UR49, 0x8200, URZ ;  /* 0x0000820031047890 */ /* 0x000fe4000fffe0ff */
[----:B------:R-:W-:Y:S01]  /*7520*/  UIADD3 UR6, UP0, UPT, UR52, 0x680, URZ ;  /* 0x0000068034067890 */ /* 0x000fe2000ff1e0ff */
[----:B------:R-:W-:Y:S03]  /*7530*/  UMOV UR43, UR36 ;  /* 0x00000024002b7c82 */ /* 0x000fe60008000000 */
[----:B------:R-:W-:Y:S01]  /*7540*/  MOV R188, UR4 ;  /* 0x0000000400bc7c02 */ /* 0x000fe20008000f00 */
[----:B------:R-:W-:Y:S03]  /*7550*/  UIADD3.X UR7, UPT, UPT, URZ, UR53, URZ, UP0, !UPT ;  /* 0x00000035ff077290 */ /* 0x000fe600087fe4ff */
[----:B------:R-:W-:Y:S11]  /*7560*/  R2UR UR40, R188 ;  /* 0x00000000bc2872ca */ /* 0x000ff600000e0000 */
[----:B------:R-:W-:Y:S02]  /*7570*/  @!UPT UIADD3 URZ, UPT, UPT, URZ, URZ, URZ ;  /* 0x000000fffffff290 */ /* 0x000fe4000fffe0ff */
[----:B------:R2:W-:Y:S01]  /*7580*/  UTMASTG.3D [UR40], [UR6] ;  /* 0x00000028060073b5 */ /* 0x0005e20008010000 */
[----:B------:R0:W-:Y:S01]  /*7590*/  UTMACMDFLUSH ;  /* 0x00000000000079b7 */ /* 0x0001e20000000000 */
[----:B--2---:R-:W-:Y:S04]  /*75a0*/  DEPBAR.LE SB0, 0x1 ;  /* 0x000080400000791a */ /* 0x004fe80000000000 */
.L_x_117:
[----:B------:R-:W-:Y:S05]  /*75b0*/  BSYNC.RECONVERGENT B0 ;  /* 0x0000000000007941 */ /* 0x000fea0003800200 */
.L_x_116:
[----:B------:R-:W-:Y:S06]  /*75c0*/  BAR.SYNC.DEFER_BLOCKING 0x1, 0x80 ;  /* 0x0042000000007b1d */ /* 0x000fec0000010000 */
[----:B------:R-:W2:Y:S01]  /*75d0*/  @P6 SYNCS.PHASECHK.TRANS64.TRYWAIT P0, [R206+URZ+0x50], R207 ;  /* 0x000050cfce0065a7 */ /* 0x000ea200080011ff */
[----:B------:R-:W-:Y:S01]  /*75e0*/  BSSY B1, `(.L_x_118) ;  /* 0x0000023000017945 */ /* 0x000fe20003800000 */
[----:B--2---:R-:W-:Y:S03]  /*75f0*/  @P6 SEL R196, RZ, 0x1, !P0 ;  /* 0x00000001ffc46807 */ /* 0x004fe60004000000 */
[----:B------:R-:W-:Y:S05]  /*7600*/  @!P6 BRA `(.L_x_119) ;  /* 0x000000000080e947 */ /* 0x000fea0003800000 */
[----:B------:R-:W-:Y:S01]  /*7610*/  ISETP.NE.AND P1, PT, R197, RZ, PT ;  /* 0x000000ffc500720c */ /* 0x000fe20003f25270 */
[----:B------:R-:W-:Y:S01]  /*7620*/  BSSY B0, `(.L_x_120) ;  /* 0x000000a000007945 */ /* 0x000fe20003800000 */
[----:B------:R-:W-:Y:S11]  /*7630*/  ISETP.NE.AND P0, PT, R196, RZ, PT ;  /* 0x000000ffc400720c */ /* 0x000ff60003f05270 */
[----:B------:R-:W-:Y:S04]  /*7640*/  @P1 IMAD R0, R181, 0x2000, R186 ;  /* 0x00002000b5001824 */ /* 0x000fe800078e02ba */
[C---:B------:R-:W-:Y:S01]  /*7650*/  @P1 IMAD.IADD R5, R0.reuse, 0x1, R199 ;  /* 0x0000000100051824 */ /* 0x040fe200078e02c7 */
[----:B------:R-:W-:Y:S03]  /*7660*/  @P1 IADD3 R4, PT, PT, R0, R205, RZ ;  /* 0x000000cd00041210 */ /* 0x000fe60007ffe0ff */
[----:B------:R-:W-:Y:S01]  /*7670*/  @P1 IMAD.IADD R2, R198, 0x1, R5 ;  /* 0x00000001c6021824 */ /* 0x000fe200078e0205 */
[----:B------:R-:W-:Y:S06]  /*7680*/  @P0 BRA `(.L_x_121) ;  /* 0x00000000000c0947 */ /* 0x000fec0003800000 */
[----:B------:R-:W-:Y:S04]  /*7690*/  SHF.L.U32 R3, R180, 0x1f, RZ ;  /* 0x0000001fb4037819 */ /* 0x000fe800000006ff */
[----:B------:R-:W2:Y:S02]  /*76a0*/  SYNCS.PHASECHK.TRANS64.TRYWAIT P0, [R206+URZ+0x50], R3 ;  /* 0x00005003ce0075a7 */ /* 0x000ea400080011ff */
[----:B--2---:R-:W-:Y:S05]  /*76b0*/  @!P0 BRA `(.L_x_122) ;  /* 0x0000004c00308947 */ /* 0x004fea0003800000 */
.L_x_121:
[----:B------:R-:W-:Y:S05]  /*76c0*/  BSYNC B0 ;  /* 0x0000000000007941 */ /* 0x000fea0003800000 */
.L_x_120:
[----:B------:R-:W-:Y:S01]  /*76d0*/  ISETP.NE.AND P0, PT, R197, RZ, PT ;  /* 0x000000ffc500720c */ /* 0x000fe20003f05270 */
[----:B--2---:R-:W-:Y:S02]  /*76e0*/  VIADD R206, R206, 0x70 ;  /* 0x00000070cece7836 */ /* 0x004fe40000000000 */
[----:B------:R-:W-:Y:S02]  /*76f0*/  IMAD.U32 R3, RZ, RZ, UR37 ;  /* 0x00000025ff037e24 */ /* 0x000fe4000f8e00ff */
[----:B------:R-:W-:Y:S03]  /*7700*/  VIADD R181, R181, 0x1 ;  /* 0x00000001b5b57836 */ /* 0x000fe60000000000 */
[----:B------:R-:W-:Y:S05]  /*7710*/  PRMT R3, R3, 0x654, R206 ;  /* 0x0000065403037816 */ /* 0x000fea00000000ce */
[----:B------:R2:W3:Y:S04]  /*7720*/  @P0 LDS.128 R148, [R0] ;  /* 0x0000000000940984 */ /* 0x0004e80000000c00 */
[----:B------:R2:W4:Y:S04]  /*7730*/  @P0 LDS.128 R156, [R4+0x20] ;  /* 0x00002000049c0984 */ /* 0x0005280000000c00 */
        /* <DEDUP_REMOVED lines=9> */
[----:B------:R-:W-:Y:S01]  /*77d0*/  SEL R181, R181, RZ, P0 ;  /* 0x000000ffb5b57207 */ /* 0x000fe20000000000 */
[----:B-----5:R5:W-:Y:S02]  /*77e0*/  SYNCS.ARRIVE.TRANS64.RED.A1T0 RZ, [R3+URZ], RZ ;  /* 0x000000ff03ff79a7 */ /* 0x020be400081004ff */
[----:B-----5:R-:W-:Y:S04]  /*77f0*/  SEL R3, RZ, 0x1, P0 ;  /* 0x00000001ff037807 */ /* 0x020fe80000000000 */
[----:B--234-:R-:W-:Y:S02]  /*7800*/  LOP3.LUT R180, R180, R3, RZ, 0x3c, !PT ;  /* 0x00000003b4b47212 */ /* 0x01cfe400078e3cff */
.L_x_119:
[----:B------:R-:W-:Y:S05]  /*7810*/  BSYNC B1 ;  /* 0x0000000000017941 */ /* 0x000fea0003800000 */
.L_x_118:
[----:B------:R-:W-:Y:S01]  /*7820*/  VIADD R0, R80, 0x40 ;  /* 0x0000004050007836 */ /* 0x000fe20000000000 */
[----:B------:R-:W-:Y:S04]  /*7830*/  BSSY.RECONVERGENT B6, `(.L_x_123) ;  /* 0x0000015000067945 */ /* 0x000fe80003800200 */
[----:B------:R-:W-:Y:S04]  /*7840*/  SHF.R.U32.HI R0, RZ, 0x15, R0 ;  /* 0x00000015ff007819 */ /* 0x000fe80000011600 */
[----:B------:R-:W-:Y:S11]  /*7850*/  LOP3.LUT P0, RZ, R0, 0x3, R173, 0x48, !PT ;  /* 0x0000000300ff7812 */ /* 0x000ff600078048ad */
[----:B------:R-:W-:Y:S02]  /*7860*/  @!UPT UIADD3 URZ, UPT, UPT, URZ, URZ, URZ ;  /* 0x000000fffffff290 */ /* 0x000fe4000fffe0ff */
[----:B------:R-:W-:Y:S05]  /*7870*/  @!P0 BRA `(.L_x_124) ;  /* 0x0000000000408947 */ /* 0x000fea0003800000 */
[----:B------:R-:W2:Y:S01]  /*7880*/  LDCU.64 UR8, c[0x4][0x78] ;  /* 0x01000f00ff0877ac */ /* 0x000ea20008000a00 */
[----:B------:R-:W-:Y:S01]  /*7890*/  MOV R3, 0x0 ;  /* 0x0000000000037802 */ /* 0x000fe20000000f00 */
[----:B------:R-:W-:Y:S02]  /*78a0*/  HFMA2 R12, -RZ, RZ, 0, 5.9604644775390625e-08 ;  /* 0x00000001ff0c7431 */ /* 0x000fe400000001ff */
[----:B------:R-:W-:Y:S02]  /*78b0*/  IMAD.MOV.U32 R8, RZ, RZ, 0x192 ;  /* 0x00000192ff087424 */ /* 0x000fe400078e00ff */
[----:B------:R-:W-:Y:S01]  /*78c0*/  IMAD.MOV.U32 R13, RZ, RZ, RZ ;  /* 0x000000ffff0d7224 */ /* 0x000fe200078e00ff */
[----:B------:R-:W3:Y:S01]  /*78d0*/  LDCU.64 UR6, c[0x4][0x80] ;  /* 0x01001000ff0677ac */ /* 0x000ee20008000a00 */
[----:B------:R-:W4:Y:S01]  /*78e0*/  LDC.64 R2, c[0x4][R3] ;  /* 0x0100000003027b82 */ /* 0x000f220000000a00 */
[----:B------:R-:W5:Y:S01]  /*78f0*/  LDCU.64 UR4, c[0x4][0x18] ;  /* 0x01000300ff0477ac */ /* 0x000f620008000a00 */
[----:B--2---:R-:W-:Y:S01]  /*7900*/  MOV R5, UR9 ;  /* 0x0000000900057c02 */ /* 0x004fe20008000f00 */
[----:B------:R-:W-:Y:S01]  /*7910*/  IMAD.U32 R4, RZ, RZ, UR8 ;  /* 0x00000008ff047e24 */ /* 0x000fe2000f8e00ff */
[----:B---3--:R-:W-:Y:S01]  /*7920*/  MOV R7, UR7 ;  /* 0x0000000700077c02 */ /* 0x008fe20008000f00 */
[----:B------:R-:W-:Y:S01]  /*7930*/  IMAD.U32 R6, RZ, RZ, UR6 ;  /* 0x00000006ff067e24 */ /* 0x000fe2000f8e00ff */
[----:B-----5:R-:W-:Y:S01]  /*7940*/  MOV R11, UR5 ;  /* 0x00000005000b7c02 */ /* 0x020fe20008000f00 */
[----:B------:R-:W-:Y:S02]  /*7950*/  IMAD.U32 R10, RZ, RZ, UR4 ;  /* 0x00000004ff0a7e24 */ /* 0x000fe4000f8e00ff */
[----:B------:R-:W-:Y:S07]  /*7960*/  LEPC R20, `(.L_x_124) ;  /* 0x000000001014794e */ /* 0x000fee0000000000 */
[----:B-1--4-:R-:W-:Y:S05]  /*7970*/  CALL.ABS.NOINC R2 ;  /* 0x0000000002007343 */ /* 0x012fea0003c00000 */
.L_x_124:
[----:B------:R-:W-:Y:S05]  /*7980*/  BSYNC.RECONVERGENT B6 ;  /* 0x0000000000067941 */ /* 0x000fea0003800200 */
.L_x_123:
[----:B------:R-:W-:Y:S01]  /*7990*/  F2FP.F16.E4M3.UNPACK_B R4, R149 ;  /* 0x00000095ff04723e */ /* 0x000fe200020006ff */
[----:B------:R-:W-:Y:S05]  /*79a0*/  WARPSYNC.ALL ;  /* 0x0000000000007948 */ /* 0x000fea0003800000 */
[----:B------:R-:W-:Y:S01]  /*79b0*/  R2UR UR4, R80 ;  /* 0x00000000500472ca */ /* 0x000fe200000e0000 */
[--C-:B------:R-:W-:Y:S01]  /*79c0*/  HADD2.F32 R88, -RZ, R4.reuse.H0_H0 ;  /* 0x20000004ff587230 */ /* 0x100fe20000004100 */
[-C--:B------:R-:W-:Y:S01]  /*79d0*/  F2FP.F16.E4M3.UNPACK_B R0, R148.reuse ;  /* 0x00000094ff00723e */ /* 0x080fe200020006ff */
[----:B------:R-:W-:Y:S01]  /*79e0*/  HADD2.F32 R83, -RZ, R4.H1_H1 ;  /* 0x30000004ff537230 */ /* 0x000fe20000004100 */
[----:B------:R-:W-:Y:S01]  /*79f0*/  F2FP.F16.E4M3.UNPACK_B R4, R151 ;  /* 0x00000097ff04723e */ /* 0x000fe200020006ff */
[----:B------:R-:W-:Y:S01]  /*7a00*/  BSSY.RECONVERGENT B0, `(.L_x_125) ;  /* 0x0000116000007945 */ /* 0x000fe20003800200 */
[----:B------:R-:W-:Y:S01]  /*7a10*/  F2FP.F16.E4M3.UNPACK_B R3, R148.H1 ;  /* 0x00000094ff03723e */ /* 0x000fe200030006ff */
[--C-:B------:R-:W-:Y:S01]  /*7a20*/  HADD2.F32 R2, -RZ, R0.reuse.H0_H0 ;  /* 0x20000000ff027230 */ /* 0x100fe20000004100 */
[----:B-1----:R-:W-:Y:S01]  /*7a30*/  F2FP.F16.E4M3.UNPACK_B R135, R162 ;  /* 0x000000a2ff87723e */ /* 0x002fe200020006ff */
[----:B------:R-:W-:Y:S01]  /*7a40*/  HADD2.F32 R82, -RZ, R0.H1_H1 ;  /* 0x30000000ff527230 */ /* 0x000fe20000004100 */
[----:B------:R-:W-:Y:S01]  /*7a50*/  F2FP.F16.E4M3.UNPACK_B R0, R149.H1 ;  /* 0x00000095ff00723e */ /* 0x000fe200030006ff */
[--C-:B------:R-:W-:Y:S01]  /*7a60*/  HADD2.F32 R84, -RZ, R3.reuse.H0_H0 ;  /* 0x20000003ff547230 */ /* 0x100fe20000004100 */
[----:B------:R-:W-:Y:S01]  /*7a70*/  F2FP.F16.E4M3.UNPACK_B R125, R159.H1 ;  /* 0x0000009fff7d723e */ /* 0x000fe200030006ff */
[----:B------:R-:W-:Y:S01]  /*7a80*/  HADD2.F32 R86, -RZ, R3.H1_H1 ;  /* 0x30000003ff567230 */ /* 0x000fe20000004100 */
[-C--:B------:R-:W-:Y:S01]  /*7a90*/  F2FP.F16.E4M3.UNPACK_B R3, R150.reuse ;  /* 0x00000096ff03723e */ /* 0x080fe200020006ff */
[--C-:B------:R-:W-:Y:S01]  /*7aa0*/  HADD2.F32 R90, -RZ, R0.reuse.H0_H0 ;  /* 0x20000000ff5a7230 */ /* 0x100fe20000004100 */
[----:B------:R-:W-:Y:S01]  /*7ab0*/  ISETP.NE.AND P0, PT, R189, RZ, PT ;  /* 0x000000ffbd00720c */ /* 0x000fe20003f05270 */
[----:B------:R-:W-:Y:S01]  /*7ac0*/  HADD2.F32 R85, -RZ, R0.H1_H1 ;  /* 0x30000000ff557230 */ /* 0x000fe20000004100 */
[----:B------:R-:W-:Y:S01]  /*7ad0*/  F2FP.F16.E4M3.UNPACK_B R0, R150.H1 ;  /* 0x00000096ff00723e */ /* 0x000fe200030006ff */
[--C-:B------:R-:W-:Y:S01]  /*7ae0*/  HADD2.F32 R92, -RZ, R3.reuse.H0_H0 ;  /* 0x20000003ff5c7230 */ /* 0x100fe20000004100 */
[----:B------:R-:W-:Y:S01]  /*7af0*/  ISETP.NE.AND P6, PT, R204, RZ, PT ;  /* 0x000000ffcc00720c */ /* 0x000fe20003fc5270 */
[----:B------:R-:W-:Y:S01]  /*7b00*/  HADD2.F32 R87, -RZ, R3.H1_H1 ;  /* 0x30000003ff577230 */ /* 0x000fe20000004100 */
[----:B------:R-:W-:Y:S01]  /*7b10*/  F2FP.F16.E4M3.UNPACK_B R3, R151.H1 ;  /* 0x00000097ff03723e */ /* 0x000fe200030006ff */
[--C-:B------:R-:W-:Y:S02]  /*7b20*/  HADD2.F32 R94, -RZ, R0.reuse.H0_H0 ;  /* 0x20000000ff5e7230 */ /* 0x100fe40000004100 */
[----:B------:R-:W-:Y:S01]  /*7b30*/  HADD2.F32 R89, -RZ, R0.H1_H1 ;  /* 0x30000000ff597230 */ /* 0x000fe20000004100 */
[-C--:B------:R-:W-:Y:S01]  /*7b40*/  F2FP.F16.E4M3.UNPACK_B R0, R152.reuse ;  /* 0x00000098ff00723e */ /* 0x080fe200020006ff */
[--C-:B------:R-:W-:Y:S02]  /*7b50*/  HADD2.F32 R96, -RZ, R4.reuse.H0_H0 ;  /* 0x20000004ff607230 */ /* 0x100fe40000004100 */
[----:B------:R-:W-:Y:S01]  /*7b60*/  HADD2.F32 R91, -RZ, R4.H1_H1 ;  /* 0x30000004ff5b7230 */ /* 0x000fe20000004100 */
[-C--:B------:R-:W-:Y:S01]  /*7b70*/  F2FP.F16.E4M3.UNPACK_B R4, R153.reuse ;  /* 0x00000099ff04723e */ /* 0x080fe200020006ff */
[--C-:B------:R-:W-:Y:S02]  /*7b80*/  HADD2.F32 R100, -RZ, R0.reuse.H0_H0 ;  /* 0x20000000ff647230 */ /* 0x100fe40000004100 */
[----:B------:R-:W-:Y:S01]  /*7b90*/  HADD2.F32 R95, -RZ, R0.H1_H1 ;  /* 0x30000000ff5f7230 */ /* 0x000fe20000004100 */
[----:B------:R-:W-:Y:S01]  /*7ba0*/  F2FP.F16.E4M3.UNPACK_B R0, R153.H1 ;  /* 0x00000099ff00723e */ /* 0x000fe200030006ff */
[--C-:B------:R-:W-:Y:S02]  /*7bb0*/  HADD2.F32 R98, -RZ, R3.reuse.H0_H0 ;  /* 0x20000003ff627230 */ /* 0x100fe40000004100 */
[----:B------:R-:W-:Y:S01]  /*7bc0*/  HADD2.F32 R93, -RZ, R3.H1_H1 ;  /* 0x30000003ff5d7230 */ /* 0x000fe20000004100 */
[----:B------:R-:W-:Y:S01]  /*7bd0*/  F2FP.F16.E4M3.UNPACK_B R3, R152.H1 ;  /* 0x00000098ff03723e */ /* 0x000fe200030006ff */
[--C-:B------:R-:W-:Y:S02]  /*7be0*/  HADD2.F32 R106, -RZ, R0.reuse.H0_H0 ;  /* 0x20000000ff6a7230 */ /* 0x100fe40000004100 */
[----:B------:R-:W-:Y:S01]  /*7bf0*/  HADD2.F32 R101, -RZ, R0.H1_H1 ;  /* 0x30000000ff657230 */ /* 0x000fe20000004100 */
[-C--:B------:R-:W-:Y:S01]  /*7c00*/  F2FP.F16.E4M3.UNPACK_B R0, R154.reuse.H1 ;  /* 0x0000009aff00723e */ /* 0x080fe200030006ff */
[--C-:B------:R-:W-:Y:S02]  /*7c10*/  HADD2.F32 R104, -RZ, R4.reuse.H0_H0 ;  /* 0x20000004ff687230 */ /* 0x100fe40000004100 */
[----:B------:R-:W-:Y:S01]  /*7c20*/  HADD2.F32 R99, -RZ, R4.H1_H1 ;  /* 0x30000004ff637230 */ /* 0x000fe20000004100 */
[----:B------:R-:W-:Y:S01]  /*7c30*/  F2FP.F16.E4M3.UNPACK_B R4, R155 ;  /* 0x0000009bff04723e */ /* 0x000fe200020006ff */
[--C-:B------:R-:W-:Y:S02]  /*7c40*/  HADD2.F32 R102, -RZ, R3.reuse.H0_H0 ;  /* 0x20000003ff667230 */ /* 0x100fe40000004100 */
[----:B------:R-:W-:Y:S01]  /*7c50*/  HADD2.F32 R97, -RZ, R3.H1_H1 ;  /* 0x30000003ff617230 */ /* 0x000fe20000004100 */
[----:B------:R-:W-:Y:S01]  /*7c60*/  F2FP.F16.E4M3.UNPACK_B R3, R154 ;  /* 0x0000009aff03723e */ /* 0x000fe200020006ff */
[--C-:B------:R-:W-:Y:S02]  /*7c70*/  HADD2.F32 R110, -RZ, R0.reuse.H0_H0 ;  /* 0x20000000ff6e7230 */ /* 0x100fe40000004100 */
[----:B------:R-:W-:Y:S01]  /*7c80*/  HADD2.F32 R105, -RZ, R0.H1_H1 ;  /* 0x30000000ff697230 */ /* 0x000fe20000004100 */
[-C--:B------:R-:W-:Y:S01]  /*7c90*/  F2FP.F16.E4M3.UNPACK_B R0, R156.reuse ;  /* 0x0000009cff00723e */ /* 0x080fe200020006ff */
[--C-:B------:R-:W-:Y:S02]  /*7ca0*/  HADD2.F32 R112, -RZ, R4.reuse.H0_H0 ;  /* 0x20000004ff707230 */ /* 0x100fe40000004100 */
[----:B------:R-:W-:Y:S01]  /*7cb0*/  HADD2.F32 R107, -RZ, R4.H1_H1 ;  /* 0x30000004ff6b7230 */ /* 0x000fe20000004100 */
[----:B------:R-:W-:Y:S01]  /*7cc0*/  F2FP.F16.E4M3.UNPACK_B R4, R157 ;  /* 0x0000009dff04723e */ /* 0x000fe200020006ff */
[--C-:B------:R-:W-:Y:S02]  /*7cd0*/  HADD2.F32 R108, -RZ, R3.reuse.H0_H0 ;  /* 0x20000003ff6c7230 */ /* 0x100fe40000004100 */
[----:B------:R-:W-:Y:S01]  /*7ce0*/  HADD2.F32 R103, -RZ, R3.H1_H1 ;  /* 0x30000003ff677230 */ /* 0x000fe20000004100 */
[----:B------:R-:W-:Y:S01]  /*7cf0*/  F2FP.F16.E4M3.UNPACK_B R3, R155.H1 ;  /* 0x0000009bff03723e */ /* 0x000fe200030006ff */
[--C-:B------:R-:W-:Y:S02]  /*7d00*/  HADD2.F32 R116, -RZ, R0.reuse.H0_H0 ;  /* 0x20000000ff747230 */ /* 0x100fe40000004100 */
[----:B------:R-:W-:Y:S01]  /*7d10*/  HADD2.F32 R111, -RZ, R0.H1_H1 ;  /* 0x30000000ff6f7230 */ /* 0x000fe20000004100 */
[----:B------:R-:W-:Y:S01]  /*7d20*/  F2FP.F16.E4M3.UNPACK_B R0, R156.H1 ;  /* 0x0000009cff00723e */ /* 0x000fe200030006ff */
[--C-:B------:R-:W-:Y:S02]  /*7d30*/  HADD2.F32 R120, -RZ, R4.reuse.H0_H0 ;  /* 0x20000004ff787230 */ /* 0x100fe40000004100 */
[----:B------:R-:W-:Y:S02]  /*7d40*/  HADD2.F32 R115, -RZ, R4.H1_H1 ;  /* 0x30000004ff737230 */ /* 0x000fe40000004100 */
[--C-:B------:R-:W-:Y:S01]  /*7d50*/  HADD2.F32 R114, -RZ, R3.reuse.H0_H0 ;  /* 0x20000003ff727230 */ /* 0x100fe20000004100 */
[----:B------:R-:W1:Y:S01]  /*7d60*/  LDTM.x64 R4, tmem[UR4+0x40] ;  /* 0x00004004000479ee */ /* 0x000e620008340000 */
[----:B------:R-:W-:Y:S01]  /*7d70*/  HADD2.F32 R109, -RZ, R3.H1_H1 ;  /* 0x30000003ff6d7230 */ /* 0x000fe20000004100 */
[----:B------:R-:W-:Y:S01]  /*7d80*/  F2FP.F16.E4M3.UNPACK_B R3, R157.H1 ;  /* 0x0000009dff03723e */ /* 0x000fe200030006ff */
        /* <DEDUP_REMOVED lines=14> */
[----:B------:R-:W-:Y:S01]  /*7e70*/  F2FP.F16.E4M3.UNPACK_B R0, R160.H1 ;  /* 0x000000a0ff00723e */ /* 0x000fe200030006ff */
[--C-:B------:R-:W-:Y:S02]  /*7e80*/  HADD2.F32 R132, -RZ, R3.reuse.H0_H0 ;  /* 0x20000003ff847230 */ /* 0x100fe40000004100 */
[C---:B-1----:R-:W-:Y:S01]  /*7e90*/  FMUL R7, R78.reuse, R7 ;  /* 0x000000074e077220 */ /* 0x042fe20000400000 */
        /* <DEDUP_REMOVED lines=10> */
[C---:B------:R-:W-:Y:S01]  /*7f40*/  FMUL R0, R78.reuse, R4 ;  /* 0x000000044e007220 */ /* 0x040fe20000400000 */
[--C-:B------:R-:W-:Y:S01]  /*7f50*/  HADD2.F32 R140, -RZ, R135.reuse.H0_H0 ;  /* 0x20000087ff8c7230 */ /* 0x100fe20000004100 */
[----:B------:R-:W-:Y:S01]  /*7f60*/  F2FP.F16.E4M3.UNPACK_B R4, R163 ;  /* 0x000000a3ff04723e */ /* 0x000fe200020006ff */
[----:B------:R-:W-:Y:S02]  /*7f70*/  HADD2.F32 R135, -RZ, R135.H1_H1 ;  /* 0x30000087ff877230 */ /* 0x000fe40000004100 */
[C---:B------:R-:W-:Y:S01]  /*7f80*/  FFMA R0, R81.reuse, R2, R0 ;  /* 0x0000000251007223 */ /* 0x040fe20000000000 */
[C---:B------:R-:W-:Y:S01]  /*7f90*/  FMUL R2, R78.reuse, R5 ;  /* 0x000000054e027220 */ /* 0x040fe20000400000 */
[--C-:B------:R-:W-:Y:S01]  /*7fa0*/  HADD2.F32 R142, -RZ, R3.reuse.H0_H0 ;  /* 0x20000003ff8e7230 */ /* 0x100fe20000004100 */
[----:B------:R-:W-:Y:S01]  /*7fb0*/  F2FP.F16.E4M3.UNPACK_B R5, R163.H1 ;  /* 0x000000a3ff05723e */ /* 0x000fe200030006ff */
[----:B------:R-:W-:Y:S02]  /*7fc0*/  HADD2.F32 R137, -RZ, R3.H1_H1 ;  /* 0x30000003ff897230 */ /* 0x000fe40000004100 */
[C---:B------:R-:W-:Y:S01]  /*7fd0*/  FFMA R2, R81.reuse, R82, R2 ;  /* 0x0000005251027223 */ /* 0x040fe20000000002 */
[--C-:B------:R-:W-:Y:S02]  /*7fe0*/  HADD2.F32 R82, -RZ, R4.reuse.H0_H0 ;  /* 0x20000004ff527230 */ /* 0x100fe40000004100 */
[C---:B------:R-:W-:Y:S01]  /*7ff0*/  FMUL R3, R78.reuse, R6 ;  /* 0x000000064e037220 */ /* 0x040fe20000400000 */
[----:B------:R-:W-:Y:S02]  /*8000*/  HADD2.F32 R139, -RZ, R4.H1_H1 ;  /* 0x30000004ff8b7230 */ /* 0x000fe40000004100 */
[C---:B------:R-:W-:Y:S01]  /*8010*/  FMUL R4, R78.reuse, R9 ;  /* 0x000000094e047220 */ /* 0x040fe20000400000 */
[--C-:B------:R-:W-:Y:S02]  /*8020*/  HADD2.F32 R141, -RZ, R5.reuse.H1_H1 ;  /* 0x30000005ff8d7230 */ /* 0x100fe40000004100 */
[C---:B------:R-:W-:Y:S01]  /*8030*/  FFMA R3, R81.reuse, R84, R3 ;  /* 0x0000005451037223 */ /* 0x040fe20000000003 */
[----:B------:R-:W-:Y:S01]  /*8040*/  FFMA R7, R81, R86, R7 ;  /* 0x0000005651077223 */ /* 0x000fe20000000007 */
[----:B------:R-:W-:Y:S02]  /*8050*/  HADD2.F32 R84, -RZ, R5.H0_H0 ;  /* 0x20000005ff547230 */ /* 0x000fe40000004100 */
[C---:B------:R-:W-:Y:S01]  /*8060*/  FMUL R5, R78.reuse, R10 ;  /* 0x0000000a4e057220 */ /* 0x040fe20000400000 */
[C---:B------:R-:W-:Y:S01]  /*8070*/  FMUL R6, R78.reuse, R11 ;  /* 0x0000000b4e067220 */ /* 0x040fe20000400000 */
[C---:B------:R-:W-:Y:S01]  /*8080*/  FMUL R11, R78.reuse, R16 ;  /* 0x000000104e0b7220 */ /* 0x040fe20000400000 */
[----:B------:R-:W-:Y:S01]  /*8090*/  F2FP.SATFINITE.E4M3.F32.PACK_AB_MERGE_C R143, R7, R3, RZ ;  /* 0x00000003078f723e */ /* 0x000fe200048070ff */
[C---:B------:R-:W-:Y:S01]  /*80a0*/  FMUL R3, R78.reuse, R8 ;  /* 0x000000084e037220 */ /* 0x040fe20000400000 */
[C---:B------:R-:W-:Y:S01]  /*80b0*/  FMUL R7, R78.reuse, R12 ;  /* 0x0000000c4e077220 */ /* 0x040fe20000400000 */
[C---:B------:R-:W-:Y:S01]  /*80c0*/  FMUL R8, R78.reuse, R13 ;  /* 0x0000000d4e087220 */ /* 0x040fe20000400000 */
[C---:B------:R-:W-:Y:S01]  /*80d0*/  FMUL R12, R78.reuse, R17 ;  /* 0x000000114e0c7220 */ /* 0x040fe20000400000 */
[C---:B------:R-:W-:Y:S01]  /*80e0*/  FFMA R3, R81.reuse, R88, R3 ;  /* 0x0000005851037223 */ /* 0x040fe20000000003 */
[C---:B------:R-:W-:Y:S01]  /*80f0*/  FFMA R4, R81.reuse, R83, R4 ;  /* 0x0000005351047223 */ /* 0x040fe20000000004 */
[C---:B------:R-:W-:Y:S01]  /*8100*/  FFMA R5, R81.reuse, R90, R5 ;  /* 0x0000005a51057223 */ /* 0x040fe20000000005 */
[C---:B------:R-:W-:Y:S01]  /*8110*/  FFMA R6, R81.reuse, R85, R6 ;  /* 0x0000005551067223 */ /* 0x040fe20000000006 */
[C---:B------:R-:W-:Y:S01]  /*8120*/  FFMA R7, R81.reuse, R92, R7 ;  /* 0x0000005c51077223 */ /* 0x040fe20000000007 */
[C---:B------:R-:W-:Y:S01]  /*8130*/  FFMA R8, R81.reuse, R87, R8 ;  /* 0x0000005751087223 */ /* 0x040fe20000000008 */
[C---:B------:R-:W-:Y:S01]  /*8140*/  FMUL R16, R78.reuse, R21 ;  /* 0x000000154e107220 */ /* 0x040fe20000400000 */
[----:B------:R-:W-:Y:S01]  /*8150*/  FMUL R9, R78, R14 ;  /* 0x0000000e4e097220 */ /* 0x000fe20000400000 */
[----:B------:R-:W-:Y:S01]  /*8160*/  F2FP.SATFINITE.E4M3.F32.PACK_AB_MERGE_C R5, R6, R5, RZ ;  /* 0x000000050605723e */ /* 0x000fe200048070ff */
[C---:B------:R-:W-:Y:S01]  /*8170*/  FMUL R10, R78.reuse, R15 ;  /* 0x0000000f4e0a7220 */ /* 0x040fe20000400000 */
[C---:B------:R-:W-:Y:S01]  /*8180*/  FMUL R15, R78.reuse, R20 ;  /* 0x000000144e0f7220 */ /* 0x040fe20000400000 */
[C---:B------:R-:W-:Y:S01]  /*8190*/  FFMA R9, R81.reuse, R94, R9 ;  /* 0x0000005e51097223 */ /* 0x040fe20000000009 */
[C---:B------:R-:W-:Y:S01]  /*81a0*/  FMUL R20, R78.reuse, R25 ;  /* 0x000000194e147220 */ /* 0x040fe20000400000 */
[C---:B------:R-:W-:Y:S01]  /*81b0*/  FFMA R10, R81.reuse, R89, R10 ;  /* 0x00000059510a7223 */ /* 0x040fe2000000000a */
[C---:B------:R-:W-:Y:S01]  /*81c0*/  FFMA R11, R81.reuse, R96, R11 ;  /* 0x00000060510b7223 */ /* 0x040fe2000000000b */
[C---:B------:R-:W-:Y:S01]  /*81d0*/  FFMA R12, R81.reuse, R91, R12 ;  /* 0x0000005b510c7223 */ /* 0x040fe2000000000c */
[C---:B------:R-:W-:Y:S01]  /*81e0*/  FMUL R13, R78.reuse, R18 ;  /* 0x000000124e0d7220 */ /* 0x040fe20000400000 */
[----:B------:R-:W-:Y:S01]  /*81f0*/  FMUL R14, R78, R19 ;  /* 0x000000134e0e7220 */ /* 0x000fe20000400000 */
[----:B------:R-:W-:Y:S01]  /*8200*/  F2FP.SATFINITE.E4M3.F32.PACK_AB_MERGE_C R9, R10, R9, RZ ;  /* 0x000000090a09723e */ /* 0x000fe200048070ff */
[C---:B------:R-:W-:Y:S01]  /*8210*/  FMUL R19, R78.reuse, R24 ;  /* 0x000000184e137220 */ /* 0x040fe20000400000 */
        /* <DEDUP_REMOVED lines=17> */
[----:B------:R-:W-:Y:S01]  /*8330*/  FMUL R27, R78, R32 ;  /* 0x000000204e1b7220 */ /* 0x000fe20000400000 */
[C---:B------:R-:W-:Y:S01]  /*8340*/  FFMA R21, R81.reuse, R106, R21 ;  /* 0x0000006a51157223 */ /* 0x040fe20000000015 */
[C---:B------:R-:W-:Y:S01]  /*8350*/  FFMA R22, R81.reuse, R101, R22 ;  /* 0x0000006551167223 */ /* 0x040fe20000000016 */
[----:B------:R-:W-:Y:S01]  /*8360*/  F2FP.SATFINITE.E4M3.F32.PACK_AB_MERGE_C R16, R16, R15, R17 ;  /* 0x0000000f1010723e */ /* 0x000fe20004807011 */
[C---:B------:R-:W-:Y:S01]  /*8370*/  FFMA R23, R81.reuse, R108, R23 ;  /* 0x0000006c51177223 */ /* 0x040fe20000000017 */
[C---:B------:R-:W-:Y:S01]  /*8380*/  FFMA R24, R81.reuse, R103, R24 ;  /* 0x0000006751187223 */ /* 0x040fe20000000018 */
[----:B------:R-:W-:Y:S01]  /*8390*/  FMUL R32, R78, R37 ;  /* 0x000000254e207220 */ /* 0x000fe20000400000 */
[----:B------:R-:W-:Y:S01]  /*83a0*/  F2FP.SATFINITE.E4M3.F32.PACK_AB_MERGE_C R21, R22, R21, RZ ;  /* 0x000000151615723e */ /* 0x000fe200048070ff */
[C---:B------:R-:W-:Y:S01]  /*83b0*/  FMUL R25, R78.reuse, R30 ;  /* 0x0000001e4e197220 */ /* 0x040fe20000400000 */
[C---:B------:R-:W-:Y:S01]  /*83c0*/  FMUL R26, R78.reuse, R31 ;  /* 0x0000001f4e1a7220 */ /* 0x040fe20000400000 */
[----:B------:R-:W-:Y:S01]  /*83d0*/  FMUL R31, R78, R36 ;  /* 0x000000244e1f7220 */ /* 0x000fe20000400000 */
[----:B------:R-:W-:Y:S01]  /*83e0*/  F2FP.SATFINITE.E4M3.F32.PACK_AB_MERGE_C R17, R20, R19, R21 ;  /* 0x000000131411723e */ /* 0x000fe20004807015 */
        /* <DEDUP_REMOVED lines=8> */
[----:B------:R-:W-:Y:S01]  /*8470*/  FMUL R35, R78, R40 ;  /* 0x000000284e237220 */ /* 0x000fe20000400000 */
[C---:B------:R-:W-:Y:S01]  /*8480*/  FFMA R29, R81.reuse, R114, R29 ;  /* 0x00000072511d7223 */ /* 0x040fe2000000001d */
[----:B------:R-:W-:Y:S01]  /*8490*/  F2FP.SATFINITE.E4M3.F32.PACK_AB_MERGE_C R18, R24, R23, R18 ;  /* 0x000000171812723e */ /* 0x000fe20004807012 */
        /* <DEDUP_REMOVED lines=22> */
[C---:B------:R-:W-:Y:S01]  /*8600*/  FMUL R41, R78.reuse, R46 ;  /* 0x0000002e4e297220 */ /* 0x040fe20000400000 */
[C---:B------:R-:W-:Y:S01]  /*8610*/  FMUL R42, R78.reuse, R47 ;  /* 0x0000002f4e2a7220 */ /* 0x040fe20000400000 */
[C---:B------:R-:W-:Y:S01]  /*8620*/  FFMA R40, R81.reuse, R119, R40 ;  /* 0x0000007751287223 */ /* 0x040fe20000000028 */
[--C-:B------:R-:W-:Y:S02]  /*8630*/  HADD2.F32 R130, -RZ, R125.reuse.H0_H0 ;  /* 0x2000007dff827230 */ /* 0x100fe40000004100 */
[C---:B------:R-:W-:Y:S01]  /*8640*/  FFMA R41, R81.reuse, R126, R41 ;  /* 0x0000007e51297223 */ /* 0x040fe20000000029 */
[----:B------:R-:W-:Y:S02]  /*8650*/  HADD2.F32 R125, -RZ, R125.H1_H1 ;  /* 0x3000007dff7d7230 */ /* 0x000fe40000004100 */
[C---:B------:R-:W-:Y:S01]  /*8660*/  FMUL R45, R78.reuse, R50 ;  /* 0x000000324e2d7220 */ /* 0x040fe20000400000 */
[C---:B------:R-:W-:Y:S01]  /*8670*/  FFMA R42, R81.reuse, R121, R42 ;  /* 0x00000079512a7223 */ /* 0x040fe2000000002a */
[C---:B------:R-:W-:Y:S01]  /*8680*/  FMUL R46, R78.reuse, R51 ;  /* 0x000000334e2e7220 */ /* 0x040fe20000400000 */
[C---:B------:R-:W-:Y:S01]  /*8690*/  FFMA R43, R81.reuse, R128, R43 ;  /* 0x00000080512b7223 */ /* 0x040fe2000000002b */
[C---:B------:R-:W-:Y:S01]  /*86a0*/  FMUL R47, R78.reuse, R52 ;  /* 0x000000344e2f7220 */ /* 0x040fe20000400000 */
        /* <DEDUP_REMOVED lines=10> */
[C---:B------:R-:W-:Y:S01]  /*8750*/  FFMA R45, R81.reuse, R130, R45 ;  /* 0x00000082512d7223 */ /* 0x040fe2000000002d */
[C---:B------:R-:W-:Y:S01]  /*8760*/  FMUL R59, R78.reuse, R64 ;  /* 0x000000404e3b7220 */ /* 0x040fe20000400000 */
[C---:B------:R-:W-:Y:S01]  /*8770*/  FMUL R60, R78.reuse, R65 ;  /* 0x000000414e3c7220 */ /* 0x040fe20000400000 */
[C---:B------:R-:W-:Y:S01]  /*8780*/  FMUL R61, R78.reuse, R66 ;  /* 0x000000424e3d7220 */ /* 0x040fe20000400000 */
[----:B------:R-:W-:Y:S01]  /*8790*/  FMUL R62, R78, R67 ;  /* 0x000000434e3e7220 */ /* 0x000fe20000400000 */
[C---:B------:R-:W-:Y:S01]  /*87a0*/  FFMA R46, R81.reuse, R125, R46 ;  /* 0x0000007d512e7223 */ /* 0x040fe2000000002e */
[----:B------:R-:W-:Y:S01]  /*87b0*/  F2FP.SATFINITE.E4M3.F32.PACK_AB_MERGE_C R64, R2, R0, R143 ;  /* 0x000000000240723e */ /* 0x000fe2000480708f */
[C---:B------:R-:W-:Y:S01]  /*87c0*/  FFMA R47, R81.reuse, R132, R47 ;  /* 0x00000084512f7223 */ /* 0x040fe2000000002f */
[----:B------:R-:W-:Y:S01]  /*87d0*/  F2FP.SATFINITE.E4M3.F32.PACK_AB_MERGE_C R65, R4, R3, R5 ;  /* 0x000000030441723e */ /* 0x000fe20004807005 */
[C---:B------:R-:W-:Y:S01]  /*87e0*/  FFMA R48, R81.reuse, R127, R48 ;  /* 0x0000007f51307223 */ /* 0x040fe20000000030 */
[----:B------:R-:W-:Y:S01]  /*87f0*/  F2FP.SATFINITE.E4M3.F32.PACK_AB_MERGE_C R66, R8, R7, R9 ;  /* 0x000000070842723e */ /* 0x000fe20004807009 */
[C---:B------:R-:W-:Y:S01]  /*8800*/  FFMA R49, R81.reuse, R134, R49 ;  /* 0x0000008651317223 */ /* 0x040fe20000000031 */
[----:B------:R-:W-:Y:S01]  /*8810*/  F2FP.SATFINITE.E4M3.F32.PACK_AB_MERGE_C R67, R12, R11, R13 ;  /* 0x0000000b0c43723e */ /* 0x000fe2000480700d */
[----:B------:R-:W-:Y:S01]  /*8820*/  FMUL R53, R78, R58 ;  /* 0x0000003a4e357220 */ /* 0x000fe20000400000 */
[C---:B------:R-:W-:Y:S01]  /*8830*/  FFMA R50, R81.reuse, R129, R50 ;  /* 0x0000008151327223 */ /* 0x040fe20000000032 */
[C---:B------:R-:W-:Y:S01]  /*8840*/  FFMA R51, R81.reuse, R136, R51 ;  /* 0x0000008851337223 */ /* 0x040fe20000000033 */
[C---:B------:R-:W-:Y:S01]  /*8850*/  FFMA R52, R81.reuse, R131, R52 ;  /* 0x0000008351347223 */ /* 0x040fe20000000034 */
[----:B------:R1:W-:Y:S01]  /*8860*/  STS.128 [R172+UR49+0xa200], R64 ;  /* 0x00a20040ac007988 */ /* 0x0003e20008000c31 */
[C---:B------:R-:W-:Y:S01]  /*8870*/  FFMA R53, R81.reuse, R138, R53 ;  /* 0x0000008a51357223 */ /* 0x040fe20000000035 */
[----:B------:R-:W-:Y:S01]  /*8880*/  F2FP.SATFINITE.E4M3.F32.PACK_AB_MERGE_C R37, R38, R37, RZ ;  /* 0x000000252625723e */ /* 0x000fe200048070ff */
[C---:B------:R-:W-:Y:S01]  /*8890*/  FFMA R54, R81.reuse, R133, R54 ;  /* 0x0000008551367223 */ /* 0x040fe20000000036 */
[----:B------:R-:W-:Y:S01]  /*88a0*/  FMUL R58, R78, R63 ;  /* 0x0000003f4e3a7220 */ /* 0x000fe20000400000 */
[C---:B------:R-:W-:Y:S01]  /*88b0*/  FFMA R55, R81.reuse, R140, R55 ;  /* 0x0000008c51377223 */ /* 0x040fe20000000037 */
[C---:B------:R-:W-:Y:S01]  /*88c0*/  FFMA R56, R81.reuse, R135, R56 ;  /* 0x0000008751387223 */ /* 0x040fe20000000038 */
[C---:B------:R-:W-:Y:S01]  /*88d0*/  FFMA R57, R81.reuse, R142, R57 ;  /* 0x0000008e51397223 */ /* 0x040fe20000000039 */
[----:B------:R1:W-:Y:S01]  /*88e0*/  STS.128 [R193+0xa010], R16 ;  /* 0x00a01010c1007388 */ /* 0x0003e20000000c00 */
[----:B------:R-:W-:Y:S01]  /*88f0*/  F2FP.SATFINITE.E4M3.F32.PACK_AB_MERGE_C R33, R36, R35, R37 ;  /* 0x000000232421723e */ /* 0x000fe20004807025 */
[C---:B------:R-:W-:Y:S01]  /*8900*/  FFMA R58, R81.reuse, R137, R58 ;  /* 0x00000089513a7223 */ /* 0x040fe2000000003a */
[----:B------:R-:W-:Y:S01]  /*8910*/  F2FP.SATFINITE.E4M3.F32.PACK_AB_MERGE_C R34, R42, R41, RZ ;  /* 0x000000292a22723e */ /* 0x000fe200048070ff */
[C---:B------:R-:W-:Y:S01]  /*8920*/  FFMA R59, R81.reuse, R82, R59 ;  /* 0x00000052513b7223 */ /* 0x040fe2000000003b */
[----:B------:R-:W-:Y:S01]  /*8930*/  F2FP.SATFINITE.E4M3.F32.PACK_AB_MERGE_C R35, R46, R45, RZ ;  /* 0x0000002d2e23723e */ /* 0x000fe200048070ff */
        /* <DEDUP_REMOVED lines=25> */
[----:B------:R-:W-:Y:S02]  /*8ad0*/  UIADD3 UR8, UP0, UPT, UR52, 0x680, URZ ;  /* 0x0000068034087890 */ /* 0x000fe4000ff1e0ff */
[----:B------:R-:W-:Y:S02]  /*8ae0*/  UIADD3 UR5, UPT, UPT, UR41, 0x40, URZ ;  /* 0x0000004029057890 */ /* 0x000fe4000fffe0ff */
[----:B------:R-:W-:Y:S02]  /*8af0*/  UIADD3 UR4, UPT, UPT, UR49, 0xa200, URZ ;  /* 0x0000a20031047890 */ /* 0x000fe4000fffe0ff */
[----:B------:R-:W-:Y:S01]  /*8b00*/  UIADD3.X UR9, UPT, UPT, URZ, UR53, URZ, UP0, !UPT ;  /* 0x00000035ff097290 */ /* 0x000fe200087fe4ff */
[----:B------:R-:W-:Y:S01]  /*8b10*/  UMOV UR6, UR42 ;  /* 0x0000002a00067c82 */ /* 0x000fe20008000000 */
[----:B------:R-:W-:Y:S07]  /*8b20*/  UMOV UR7, UR36 ;  /* 0x0000002400077c82 */ /* 0x000fee0008000000 */
[----:B------:R2:W-:Y:S01]  /*8b30*/  UTMASTG.3D [UR4], [UR8] ;  /* 0x00000004080073b5 */ /* 0x0005e20008010000 */
[----:B------:R0:W-:Y:S01]  /*8b40*/  UTMACMDFLUSH ;  /* 0x00000000000079b7 */ /* 0x0001e20000000000 */
[----:B--2---:R-:W-:Y:S04]  /*8b50*/  DEPBAR.LE SB0, 0x1 ;  /* 0x000080400000791a */ /* 0x004fe80000000000 */
.L_x_126:
[----:B------:R-:W-:Y:S05]  /*8b60*/  BSYNC.RECONVERGENT B0 ;  /* 0x0000000000007941 */ /* 0x000fea0003800200 */
.L_x_125:
        /* <DEDUP_REMOVED lines=16> */
.L_x_130:
[----:B------:R-:W-:Y:S05]  /*8c70*/  BSYNC B0 ;  /* 0x0000000000007941 */ /* 0x000fea0003800000 */
.L_x_129:
        /* <DEDUP_REMOVED lines=20> */
.L_x_128:
[----:B------:R-:W-:Y:S05]  /*8dc0*/  BSYNC B1 ;  /* 0x0000000000017941 */ /* 0x000fea0003800000 */
.L_x_127:
[----:B--2---:R-:W-:Y:S01]  /*8dd0*/  VIADD R0, R80, 0x80 ;  /* 0x0000008050007836 */ /* 0x004fe20000000000 */
        /* <DEDUP_REMOVED lines=10> */
[----:B------:R-:W5:Y:S01]  /*8e80*/  LDCU.64 UR6, c[0x4][0x80] ;  /* 0x01001000ff0677ac */ /* 0x000f620008000a00 */
[----:B------:R-:W1:Y:S01]  /*8e90*/  LDC.64 R2, c[0x4][R3] ;  /* 0x0100000003027b82 */ /* 0x000e620000000a00 */
[----:B------:R-:W3:Y:S01]  /*8ea0*/  LDCU.64 UR4, c[0x4][0x18] ;  /* 0x01000300ff0477ac */ /* 0x000ee20008000a00 */
[----:B--2---:R-:W-:Y:S01]  /*8eb0*/  MOV R5, UR9 ;  /* 0x0000000900057c02 */ /* 0x004fe20008000f00 */
[----:B------:R-:W-:Y:S01]  /*8ec0*/  IMAD.U32 R4, RZ, RZ, UR8 ;  /* 0x00000008ff047e24 */ /* 0x000fe2000f8e00ff */
[----:B-----5:R-:W-:Y:S01]  /*8ed0*/  MOV R7, UR7 ;  /* 0x0000000700077c02 */ /* 0x020fe20008000f00 */
[----:B------:R-:W-:Y:S01]  /*8ee0*/  IMAD.U32 R6, RZ, RZ, UR6 ;  /* 0x00000006ff067e24 */ /* 0x000fe2000f8e00ff */
[----:B---3--:R-:W-:Y:S01]  /*8ef0*/  MOV R11, UR5 ;  /* 0x00000005000b7c02 */ /* 0x008fe20008000f00 */
[----:B------:R-:W-:Y:S02]  /*8f00*/  IMAD.U32 R10, RZ, RZ, UR4 ;  /* 0x00000004ff0a7e24 */ /* 0x000fe4000f8e00ff */
[----:B------:R-:W-:Y:S07]  /*8f10*/  LEPC R20, `(.L_x_133) ;  /* 0x000000001014794e */ /* 0x000fee0000000000 */
[----:B-1--4-:R-:W-:Y:S05]  /*8f20*/  CALL.ABS.NOINC R2 ;  /* 0x0000000002007343 */ /* 0x012fea0003c00000 */
.L_x_133:
[----:B------:R-:W-:Y:S05]  /*8f30*/  BSYNC.RECONVERGENT B6 ;  /* 0x0000000000067941 */ /* 0x000fea0003800200 */
.L_x_132:
[----:B---3--:R-:W-:Y:S01]  /*8f40*/  F2FP.F16.E4M3.UNPACK_B R4, R149 ;  /* 0x00000095ff04723e */ /* 0x008fe200020006ff */
        /* <DEDUP_REMOVED lines=13> */
[----:B----4-:R-:W-:Y:S01]  /*9020*/  F2FP.F16.E4M3.UNPACK_B R125, R159.H1 ;  /* 0x0000009fff7d723e */ /* 0x010fe200030006ff */
        /* <DEDUP_REMOVED lines=262> */
[----:B------:R-:W-:Y:S02]  /*a090*/  UIADD3 UR8, UP0, UPT, UR52, 0x680, URZ ;  /* 0x0000068034087890 */ /* 0x000fe4000ff1e0ff */
[----:B------:R-:W-:Y:S02]  /*a0a0*/  UIADD3 UR5, UPT, UPT, UR41, 0x80, URZ ;  /* 0x0000008029057890 */ /* 0x000fe4000fffe0ff */
[----:B------:R-:W-:Y:S01]  /*a0b0*/  MOV R188, UR10 ;  /* 0x0000000a00bc7c02 */ /* 0x000fe20008000f00 */
[----:B------:R-:W-:Y:S01]  /*a0c0*/  UIADD3.X UR9, UPT, UPT, URZ, UR53, URZ, UP0, !UPT ;  /* 0x00000035ff097290 */ /* 0x000fe200087fe4ff */
[----:B------:R-:W-:Y:S02]  /*a0d0*/  UMOV UR6, UR42 ;  /* 0x0000002a00067c82 */ /* 0x000fe40008000000 */
[----:B------:R-:W-:Y:S01]  /*a0e0*/  R2UR UR4, R188 ;  /* 0x00000000bc0472ca */ /* 0x000fe200000e0000 */
[----:B------:R-:W-:Y:S11]  /*a0f0*/  UMOV UR7, UR36 ;  /* 0x0000002400077c82 */ /* 0x000ff60008000000 */
[----:B------:R-:W-:Y:S01]  /*a100*/  @!UPT UIADD3 URZ, UPT, UPT, URZ, URZ, URZ ;  /* 0x000000fffffff290 */ /* 0x000fe2000fffe0ff */
[----:B------:R2:W-:Y:S01]  /*a110*/  UTMASTG.3D [UR4], [UR8] ;  /* 0x00000004080073b5 */ /* 0x0005e20008010000 */
[----:B------:R0:W-:Y:S01]  /*a120*/  UTMACMDFLUSH ;  /* 0x00000000000079b7 */ /* 0x0001e20000000000 */
[----:B--2---:R-:W-:Y:S04]  /*a130*/  DEPBAR.LE SB0, 0x1 ;  /* 0x000080400000791a */ /* 0x004fe80000000000 */
.L_x_135:
[----:B------:R-:W-:Y:S05]  /*a140*/  BSYNC.RECONVERGENT B0 ;  /* 0x0000000000007941 */ /* 0x000fea0003800200 */
.L_x_134:
        /* <DEDUP_REMOVED lines=16> */
.L_x_139:
[----:B------:R-:W-:Y:S05]  /*a250*/  BSYNC B0 ;  /* 0x0000000000007941 */ /* 0x000fea0003800000 */
.L_x_138:
        /* <DEDUP_REMOVED lines=20> */
.L_x_137:
[----:B------:R-:W-:Y:S05]  /*a3a0*/  BSYNC B1 ;  /* 0x0000000000017941 */ /* 0x000fea0003800000 */
.L_x_136:
[----:B--2---:R-:W-:Y:S05]  /*a3b0*/  VIADD R0, R80, 0xc0 ;  /* 0x000000c050007836 */ /* 0x004fea0000000000 */
        /* <DEDUP_REMOVED lines=20> */
.L_x_141:
[----:B------:R-:W-:Y:S01]  /*a500*/  ISETP.NE.AND P0, PT, R189, RZ, PT ;  /* 0x000000ffbd00720c */ /* 0x000fe20003f05270 */
[----:B------:R-:W-:Y:S05]  /*a510*/  WARPSYNC.ALL ;  /* 0x0000000000007948 */ /* 0x000fea0003800000 */
[----:B------:R-:W-:Y:S01]  /*a520*/  R2UR UR4, R80 ;  /* 0x00000000500472ca */ /* 0x000fe200000e0000 */
[----:B------:R-:W-:Y:S01]  /*a530*/  BSSY.RECONVERGENT B0, `(.L_x_142) ;  /* 0x000011c000007945 */ /* 0x000fe20003800200 */
[----:B---3--:R-:W-:Y:S02]  /*a540*/  F2FP.F16.E4M3.UNPACK_B R11, R149 ;  /* 0x00000095ff0b723e */ /* 0x008fe400020006ff */
[----:B------:R-:W-:Y:S02]  /*a550*/  F2FP.F16.E4M3.UNPACK_B R10, R150 ;  /* 0x00000096ff0a723e */ /* 0x000fe400020006ff */
[----:B------:R-:W-:Y:S01]  /*a560*/  F2FP.F16.E4M3.UNPACK_B R9, R151 ;  /* 0x00000097ff09723e */ /* 0x000fe200020006ff */
[--C-:B------:R-:W-:Y:S01]  /*a570*/  HADD2.F32 R83, -RZ, R11.reuse.H0_H0 ;  /* 0x2000000bff537230 */ /* 0x100fe20000004100 */
[----:B----4-:R-:W-:Y:S01]  /*a580*/  F2FP.F16.E4M3.UNPACK_B R8, R152 ;  /* 0x00000098ff08723e */ /* 0x010fe200020006ff */
[----:B------:R-:W-:Y:S01]  /*a590*/  HADD2.F32 R84, -RZ, R11.H1_H1 ;  /* 0x3000000bff547230 */ /* 0x000fe20000004100 */
[----:B------:R-:W-:Y:S01]  /*a5a0*/  F2FP.F16.E4M3.UNPACK_B R7, R153 ;  /* 0x00000099ff07723e */ /* 0x000fe200020006ff */
[--C-:B------:R-:W-:Y:S01]  /*a5b0*/  HADD2.F32 R87, -RZ, R10.reuse.H0_H0 ;  /* 0x2000000aff577230 */ /* 0x100fe20000004100 */
[----:B------:R-:W-:Y:S01]  /*a5c0*/  F2FP.F16.E4M3.UNPACK_B R6, R154 ;  /* 0x0000009aff06723e */ /* 0x000fe200020006ff */
[----:B------:R-:W-:Y:S01]  /*a5d0*/  HADD2.F32 R88, -RZ, R10.H1_H1 ;  /* 0x3000000aff587230 */ /* 0x000fe20000004100 */
[----:B------:R-:W-:Y:S01]  /*a5e0*/  F2FP.F16.E4M3.UNPACK_B R5, R155 ;  /* 0x0000009bff05723e */ /* 0x000fe200020006ff */
[--C-:B------:R-:W-:Y:S01]  /*a5f0*/  HADD2.F32 R91, -RZ, R9.reuse.H0_H0 ;  /* 0x20000009ff5b7230 */ /* 0x100fe20000004100 */
[----:B-1----:R-:W-:Y:S01]  /*a600*/  F2FP.F16.E4M3.UNPACK_B R4, R156 ;  /* 0x0000009cff04723e */ /* 0x002fe200020006ff */
[----:B------:R-:W-:Y:S01]  /*a610*/  HADD2.F32 R93, -RZ, R9.H1_H1 ;  /* 0x30000009ff5d7230 */ /* 0x000fe20000004100 */
[-C--:B------:R-:W-:Y:S01]  /*a620*/  F2FP.F16.E4M3.UNPACK_B R2, R148.reuse ;  /* 0x00000094ff02723e */ /* 0x080fe200020006ff */
[--C-:B------:R-:W-:Y:S01]  /*a630*/  HADD2.F32 R94, -RZ, R8.reuse.H0_H0 ;  /* 0x20000008ff5e7230 */ /* 0x100fe20000004100 */
[----:B------:R-:W-:Y:S01]  /*a640*/  F2FP.F16.E4M3.UNPACK_B R148, R148.H1 ;  /* 0x00000094ff94723e */ /* 0x000fe200030006ff */
[----:B------:R-:W-:Y:S01]  /*a650*/  HADD2.F32 R97, -RZ, R8.H1_H1 ;  /* 0x30000008ff617230 */ /* 0x000fe20000004100 */
[----:B------:R-:W-:Y:S01]  /*a660*/  F2FP.F16.E4M3.UNPACK_B R149, R149.H1 ;  /* 0x00000095ff95723e */ /* 0x000fe200030006ff */
[--C-:B------:R-:W-:Y:S01]  /*a670*/  HADD2.F32 R98, -RZ, R7.reuse.H0_H0 ;  /* 0x20000007ff627230 */ /* 0x100fe20000004100 */
[----:B------:R-:W-:Y:S01]  /*a680*/  F2FP.F16.E4M3.UNPACK_B R150, R150.H1 ;  /* 0x00000096ff96723e */ /* 0x000fe200030006ff */
[----:B------:R-:W-:Y:S01]  /*a690*/  HADD2.F32 R101, -RZ, R7.H1_H1 ;  /* 0x30000007ff657230 */ /* 0x000fe20000004100 */
[----:B------:R-:W-:Y:S01]  /*a6a0*/  F2FP.F16.E4M3.UNPACK_B R151, R151.H1 ;  /* 0x00000097ff97723e */ /* 0x000fe200030006ff */
[--C-:B------:R-:W-:Y:S01]  /*a6b0*/  HADD2.F32 R102, -RZ, R6.reuse.H0_H0 ;  /* 0x20000006ff667230 */ /* 0x100fe20000004100 */
[----:B------:R-:W-:Y:S01]  /*a6c0*/  IADD3 R191, PT, PT, R191, 0xd0, RZ ;  /* 0x000000d0bfbf7810 */ /* 0x000fe20007ffe0ff */
[----:B------:R-:W-:Y:S01]  /*a6d0*/  HADD2.F32 R105, -RZ, R6.H1_H1 ;  /* 0x30000006ff697230 */ /* 0x000fe20000004100 */
[----:B------:R-:W-:Y:S01]  /*a6e0*/  F2FP.F16.E4M3.UNPACK_B R138, R163 ;  /* 0x000000a3ff8a723e */ /* 0x000fe200020006ff */
[--C-:B------:R-:W-:Y:S01]  /*a6f0*/  HADD2.F32 R106, -RZ, R5.reuse.H0_H0 ;  /* 0x20000005ff6a7230 */ /* 0x100fe20000004100 */
[----:B------:R-:W-:Y:S01]  /*a700*/  LOP3.LUT R191, R191, 0xfefffff8, RZ, 0xc0, !PT ;  /* 0xfefffff8bfbf7812 */ /* 0x000fe200078ec0ff */
[----:B------:R-:W-:Y:S01]  /*a710*/  HADD2.F32 R109, -RZ, R5.H1_H1 ;  /* 0x30000005ff6d7230 */ /* 0x000fe20000004100 */
[----:B------:R-:W-:Y:S01]  /*a720*/  F2FP.F16.E4M3.UNPACK_B R116, R157 ;  /* 0x0000009dff74723e */ /* 0x000fe200020006ff */
[--C-:B------:R-:W-:Y:S01]  /*a730*/  HADD2.F32 R110, -RZ, R4.reuse.H0_H0 ;  /* 0x20000004ff6e7230 */ /* 0x100fe20000004100 */
[----:B------:R-:W-:Y:S01]  /*a740*/  F2FP.F16.E4M3.UNPACK_B R120, R158 ;  /* 0x0000009eff78723e */ /* 0x000fe200020006ff */
[----:B------:R-:W-:Y:S01]  /*a750*/  HADD2.F32 R113, -RZ, R4.H1_H1 ;  /* 0x30000004ff717230 */ /* 0x000fe20000004100 */
[----:B------:R-:W-:Y:S01]  /*a760*/  F2FP.F16.E4M3.UNPACK_B R124, R159 ;  /* 0x0000009fff7c723e */ /* 0x000fe200020006ff */
[----:B------:R-:W1:Y:S01]  /*a770*/  LDTM.x64 R4, tmem[UR4+0xc0] ;  /* 0x0000c004000479ee */ /* 0x000e620008340000 */
[--C-:B------:R-:W-:Y:S01]  /*a780*/  HADD2.F32 R0, -RZ, R2.reuse.H0_H0 ;  /* 0x20000002ff007230 */ /* 0x100fe20000004100 */
[----:B------:R-:W-:Y:S01]  /*a790*/  NOP ;  /* 0x0000000000007918 */ /* 0x000fe20000000000 */
[----:B-1----:R1:W-:Y:S01]  /*a7a0*/  SYNCS.ARRIVE.TRANS64.RED.A1T0 RZ, [R191+URZ], RZ ;  /* 0x000000ffbfff79a7 */ /* 0x0023e200081004ff */
[----:B------:R-:W-:Y:S01]  /*a7b0*/  HADD2.F32 R2, -RZ, R2.H1_H1 ;  /* 0x30000002ff027230 */ /* 0x000fe20000004100 */
[----:B------:R-:W-:Y:S01]  /*a7c0*/  F2FP.F16.E4M3.UNPACK_B R128, R160 ;  /* 0x000000a0ff80723e */ /* 0x000fe200020006ff */
[--C-:B------:R-:W-:Y:S01]  /*a7d0*/  HADD2.F32 R86, -RZ, R149.reuse.H1_H1 ;  /* 0x30000095ff567230 */ /* 0x100fe20000004100 */
[----:B------:R-:W-:Y:S01]  /*a7e0*/  F2FP.F16.E4M3.UNPACK_B R132, R161 ;  /* 0x000000a1ff84723e */ /* 0x000fe200020006ff */
[--C-:B------:R-:W-:Y:S01]  /*a7f0*/  HADD2.F32 R114, -RZ, R116.reuse.H0_H0 ;  /* 0x20000074ff727230 */ /* 0x100fe20000004100 */
[----:B------:R-:W-:Y:S01]  /*a800*/  F2FP.F16.E4M3.UNPACK_B R136, R162 ;  /* 0x000000a2ff88723e */ /* 0x000fe200020006ff */
[----:B------:R-:W-:Y:S01]  /*a810*/  HADD2.F32 R117, -RZ, R116.H1_H1 ;  /* 0x30000074ff757230 */ /* 0x000fe20000004100 */
[----:B------:R-:W-:Y:S01]  /*a820*/  F2FP.F16.E4M3.UNPACK_B R152, R152.H1 ;  /* 0x00000098ff98723e */ /* 0x000fe200030006ff */
        /* <DEDUP_REMOVED lines=12> */
[C---:B------:R-:W-:Y:S01]  /*a8f0*/  FMUL R4, R78.reuse, R4 ;  /* 0x000000044e047220 */ /* 0x040fe20000400000 */
[C---:B------:R-:W-:Y:S01]  /*a900*/  FMUL R5, R78.reuse, R5 ;  /* 0x000000054e057220 */ /* 0x040fe20000400000 */
[----:B------:R-:W-:Y:S02]  /*a910*/  HADD2.F32 R3, -RZ, R148.H0_H0 ;  /* 0x20000094ff037230 */ /* 0x000fe40000004100 */
        /* <DEDUP_REMOVED lines=9> */
[----:B------:R-:W-:Y:S02]  /*a9b0*/  HADD2.F32 R130, -RZ, R132.H0_H0 ;  /* 0x20000084ff827230 */ /* 0x000fe40000004100 */
[C---:B------:R-:W-:Y:S01]  /*a9c0*/  FMUL R6, R78.reuse, R6 ;  /* 0x000000064e067220 */ /* 0x040fe20000400000 */
[----:B------:R-:W-:Y:S02]  /*a9d0*/  HADD2.F32 R82, -RZ, R148.H1_H1 ;  /* 0x30000094ff527230 */ /* 0x000fe40000004100 */
[C---:B------:R-:W-:Y:S01]  /*a9e0*/  FMUL R7, R78.reuse, R7 ;  /* 0x000000074e077220 */ /* 0x040fe20000400000 */
[----:B------:R-:W-:Y:S02]  /*a9f0*/  HADD2.F32 R85, -RZ, R149.H0_H0 ;  /* 0x20000095ff557230 */ /* 0x000fe40000004100 */
[C---:B------:R-:W-:Y:S01]  /*aa00*/  FFMA R6, R81.reuse, R3, R6 ;  /* 0x0000000351067223 */ /* 0x040fe20000000006 */
[----:B------:R-:W-:Y:S02]  /*aa10*/  HADD2.F32 R133, -RZ, R132.H1_H1 ;  /* 0x30000084ff857230 */ /* 0x000fe40000004100 */
[C---:B------:R-:W-:Y:S01]  /*aa20*/  FFMA R7, R81.reuse, R82, R7 ;  /* 0x0000005251077223 */ /* 0x040fe20000000007 */
[C---:B------:R-:W-:Y:S01]  /*aa30*/  FFMA R8, R81.reuse, R83, R8 ;  /* 0x0000005351087223 */ /* 0x040fe20000000008 */
[C---:B------:R-:W-:Y:S01]  /*aa40*/  FFMA R9, R81.reuse, R84, R9 ;  /* 0x0000005451097223 */ /* 0x040fe20000000009 */
[--C-:B------:R-:W-:Y:S02]  /*aa50*/  HADD2.F32 R82, -RZ, R138.reuse.H0_H0 ;  /* 0x2000008aff527230 */ /* 0x100fe40000004100 */
[C---:B------:R-:W-:Y:S01]  /*aa60*/  FMUL R10, R78.reuse, R10 ;  /* 0x0000000a4e0a7220 */ /* 0x040fe20000400000 */
[----:B------:R-:W-:Y:S02]  /*aa70*/  HADD2.F32 R83, -RZ, R138.H1_H1 ;  /* 0x3000008aff537230 */ /* 0x000fe40000004100 */
[C---:B------:R-:W-:Y:S01]  /*aa80*/  FMUL R11, R78.reuse, R11 ;  /* 0x0000000b4e0b7220 */ /* 0x040fe20000400000 */
[----:B------:R-:W-:Y:S02]  /*aa90*/  HADD2.F32 R89, -RZ, R150.H0_H0 ;  /* 0x20000096ff597230 */ /* 0x000fe40000004100 */
[C---:B------:R-:W-:Y:S01]  /*aaa0*/  FFMA R10, R81.reuse, R85, R10 ;  /* 0x00000055510a7223 */ /* 0x040fe2000000000a */
[--C-:B------:R-:W-:Y:S02]  /*aab0*/  HADD2.F32 R134, -RZ, R136.reuse.H0_H0 ;  /* 0x20000088ff867230 */ /* 0x100fe40000004100 */
[C---:B------:R-:W-:Y:S01]  /*aac0*/  FFMA R11, R81.reuse, R86, R11 ;  /* 0x00000056510b7223 */ /* 0x040fe2000000000b */
[C---:B------:R-:W-:Y:S01]  /*aad0*/  FFMA R12, R81.reuse, R87, R12 ;  /* 0x00000057510c7223 */ /* 0x040fe2000000000c */
[----:B------:R-:W-:Y:S01]  /*aae0*/  FFMA R13, R81, R88, R13 ;  /* 0x00000058510d7223 */ /* 0x000fe2000000000d */
[----:B------:R-:W-:Y:S01]  /*aaf0*/  F2FP.SATFINITE.E4M3.F32.PACK_AB_MERGE_C R86, R7, R6, RZ ;  /* 0x000000060756723e */ /* 0x000fe200048070ff */
[C---:B------:R-:W-:Y:S01]  /*ab00*/  FMUL R7, R78.reuse, R20 ;  /* 0x000000144e077220 */ /* 0x040fe20000400000 */
[----:B------:R-:W-:Y:S01]  /*ab10*/  F2FP.SATFINITE.E4M3.F32.PACK_AB_MERGE_C R138, R11, R10, RZ ;  /* 0x0000000a0b8a723e */ /* 0x000fe200048070ff */
[C---:B------:R-:W-:Y:S01]  /*ab20*/  FMUL R10, R78.reuse, R21 ;  /* 0x000000154e0a7220 */ /* 0x040fe20000400000 */
[C---:B------:R-:W-:Y:S01]  /*ab30*/  FMUL R21, R78.reuse, R28 ;  /* 0x0000001c4e157220 */ /* 0x040fe20000400000 */
[----:B------:R-:W-:Y:S02]  /*ab40*/  HADD2.F32 R137, -RZ, R136.H1_H1 ;  /* 0x30000088ff897230 */ /* 0x000fe40000004100 */
[C---:B------:R-:W-:Y:S01]  /*ab50*/  FMUL R14, R78.reuse, R14 ;  /* 0x0000000e4e0e7220 */ /* 0x040fe20000400000 */
[----:B------:R-:W-:Y:S02]  /*ab60*/  HADD2.F32 R90, -RZ, R150.H1_H1 ;  /* 0x30000096ff5a7230 */ /* 0x000fe40000004100 */
[C---:B------:R-:W-:Y:S01]  /*ab70*/  FMUL R15, R78.reuse, R15 ;  /* 0x0000000f4e0f7220 */ /* 0x040fe20000400000 */
[--C-:B------:R-:W-:Y:S02]  /*ab80*/  HADD2.F32 R92, -RZ, R151.reuse.H0_H0 ;  /* 0x20000097ff5c7230 */ /* 0x100fe40000004100 */
[C---:B------:R-:W-:Y:S01]  /*ab90*/  FFMA R14, R81.reuse, R89, R14 ;  /* 0x00000059510e7223 */ /* 0x040fe2000000000e */
[----:B------:R-:W-:Y:S02]  /*aba0*/  HADD2.F32 R95, -RZ, R151.H1_H1 ;  /* 0x30000097ff5f7230 */ /* 0x000fe40000004100 */
[C---:B------:R-:W-:Y:S01]  /*abb0*/  FFMA R15, R81.reuse, R90, R15 ;  /* 0x0000005a510f7223 */ /* 0x040fe2000000000f */
[C---:B------:R-:W-:Y:S01]  /*abc0*/  FFMA R0, R81.reuse, R91, R0 ;  /* 0x0000005b51007223 */ /* 0x040fe20000000000 */
[----:B------:R-:W-:Y:S01]  /*abd0*/  FFMA R2, R81, R93, R2 ;  /* 0x0000005d51027223 */ /* 0x000fe20000000002 */
[C---:B------:R-:W-:Y:S01]  /*abe0*/  FMUL R3, R78.reuse, R18 ;  /* 0x000000124e037220 */ /* 0x040fe20000400000 */
[C---:B------:R-:W-:Y:S01]  /*abf0*/  FMUL R18, R78.reuse, R25 ;  /* 0x000000194e127220 */ /* 0x040fe20000400000 */
[----:B------:R-:W-:Y:S01]  /*ac00*/  F2FP.SATFINITE.E4M3.F32.PACK_AB_MERGE_C R14, R15, R14, RZ ;  /* 0x0000000e0f0e723e */ /* 0x000fe200048070ff */
[C---:B------:R-:W-:Y:S01]  /*ac10*/  FMUL R25, R78.reuse, R32 ;  /* 0x000000204e197220 */ /* 0x040fe20000400000 */
[C---:B------:R-:W-:Y:S01]  /*ac20*/  FFMA R3, R81.reuse, R92, R3 ;  /* 0x0000005c51037223 */ /* 0x040fe20000000003 */
[C---:B------:R-:W-:Y:S01]  /*ac30*/  FMUL R6, R78.reuse, R19 ;  /* 0x000000134e067220 */ /* 0x040fe20000400000 */
[--C-:B------:R-:W-:Y:S02]  /*ac40*/  HADD2.F32 R96, -RZ, R152.reuse.H0_H0 ;  /* 0x20000098ff607230 */ /* 0x100fe40000004100 */
[C---:B------:R-:W-:Y:S01]  /*ac50*/  FMUL R11, R78.reuse, R22 ;  /* 0x000000164e0b7220 */ /* 0x040fe20000400000 */
[----:B------:R-:W-:Y:S02]  /*ac60*/  HADD2.F32 R99, -RZ, R152.H1_H1 ;  /* 0x30000098ff637230 */ /* 0x000fe40000004100 */
[C---:B------:R-:W-:Y:S01]  /*ac70*/  FFMA R6, R81.reuse, R95, R6 ;  /* 0x0000005f51067223 */ /* 0x040fe20000000006 */
[C---:B------:R-:W-:Y:S01]  /*ac80*/  FFMA R7, R81.reuse, R94, R7 ;  /* 0x0000005e51077223 */ /* 0x040fe20000000007 */
[C---:B------:R-:W-:Y:S01]  /*ac90*/  FFMA R10, R81.reuse, R97, R10 ;  /* 0x00000061510a7223 */ /* 0x040fe2000000000a */
[C---:B------:R-:W-:Y:S01]  /*aca0*/  FFMA R11, R81.reuse, R96, R11 ;  /* 0x00000060510b7223 */ /* 0x040fe2000000000b */
[----:B------:R-:W-:Y:S01]  /*acb0*/  FMUL R22, R78, R29 ;  /* 0x0000001d4e167220 */ /* 0x000fe20000400000 */
[----:B------:R-:W-:Y:S01]  /*acc0*/  F2FP.SATFINITE.E4M3.F32.PACK_AB_MERGE_C R3, R6, R3, RZ ;  /* 0x000000030603723e */ /* 0x000fe200048070ff */
[C---:B------:R-:W-:Y:S01]  /*acd0*/  FMUL R29, R78.reuse, R36 ;  /* 0x000000244e1d7220 */ /* 0x040fe20000400000 */
        /* <DEDUP_REMOVED lines=11> */
[----:B------:R-:W-:Y:S01]  /*ad90*/  FMUL R20, R78, R27 ;  /* 0x0000001b4e147220 */ /* 0x000fe20000400000 */
[--C-:B------:R-:W-:Y:S01]  /*ada0*/  HADD2.F32 R104, -RZ, R154.reuse.H0_H0 ;  /* 0x2000009aff687230 */ /* 0x100fe20000004100 */
[----:B------:R-:W-:Y:S01]  /*adb0*/  F2FP.SATFINITE.E4M3.F32.PACK_AB_MERGE_C R16, R10, R7, R16 ;  /* 0x000000070a10723e */ /* 0x000fe20004807010 */
[----:B------:R-:W-:Y:S02]  /*adc0*/  HADD2.F32 R107, -RZ, R154.H1_H1 ;  /* 0x3000009aff6b7230 */ /* 0x000fe40000004100 */
        /* <DEDUP_REMOVED lines=28> */
[----:B------:R-:W-:Y:S01]  /*af90*/  F2FP.F16.E4M3.UNPACK_B R159, R159.H1 ;  /* 0x0000009fff9f723e */ /* 0x000fe200030006ff */
[----:B------:R-:W-:Y:S01]  /*afa0*/  FMUL R38, R78, R45 ;  /* 0x0000002d4e267220 */ /* 0x000fe20000400000 */
[----:B------:R-:W-:Y:S01]  /*afb0*/  F2FP.SATFINITE.E4M3.F32.PACK_AB_MERGE_C R19, R28, R27, RZ ;  /* 0x0000001b1c13723e */ /* 0x000fe200048070ff */
[----:B------:R-:W-:Y:S01]  /*afc0*/  FFMA R31, R81, R112, R31 ;  /* 0x00000070511f7223 */ /* 0x000fe2000000001f */
[C---:B------:R-:W-:Y:S01]  /*afd0*/  FMUL R45, R78.reuse, R52 ;  /* 0x000000344e2d7220 */ /* 0x040fe20000400000 */
[C---:B------:R-:W-:Y:S01]  /*afe0*/  FMUL R52, R78.reuse, R59 ;  /* 0x0000003b4e347220 */ /* 0x040fe20000400000 */
[----:B------:R-:W-:Y:S01]  /*aff0*/  F2FP.F16.E4M3.UNPACK_B R160, R160.H1 ;  /* 0x000000a0ffa0723e */ /* 0x000fe200030006ff */
[C---:B------:R-:W-:Y:S01]  /*b000*/  FMUL R59, R78.reuse, R66 ;  /* 0x000000424e3b7220 */ /* 0x040fe20000400000 */
[----:B------:R-:W-:Y:S01]  /*b010*/  F2FP.SATFINITE.E4M3.F32.PACK_AB_MERGE_C R66, R13, R12, R14 ;  /* 0x0000000c0d42723e */ /* 0x000fe2000480700e */
        /* <DEDUP_REMOVED lines=11> */
[C---:B------:R-:W-:Y:S01]  /*b0d0*/  FFMA R35, R81.reuse, R116, R35 ;  /* 0x0000007451237223 */ /* 0x040fe20000000023 */
[C---:B------:R-:W-:Y:S01]  /*b0e0*/  FMUL R36, R78.reuse, R43 ;  /* 0x0000002b4e247220 */ /* 0x040fe20000400000 */
[--C-:B------:R-:W-:Y:S02]  /*b0f0*/  HADD2.F32 R120, -RZ, R158.reuse.H0_H0 ;  /* 0x2000009eff787230 */ /* 0x100fe40000004100 */
[C---:B------:R-:W-:Y:S01]  /*b100*/  FMUL R39, R78.reuse, R46 ;  /* 0x0000002e4e277220 */ /* 0x040fe20000400000 */
[----:B------:R-:W-:Y:S02]  /*b110*/  HADD2.F32 R123, -RZ, R158.H1_H1 ;  /* 0x3000009eff7b7230 */ /* 0x000fe40000004100 */
        /* <DEDUP_REMOVED lines=11> */
[C---:B------:R-:W-:Y:S01]  /*b1d0*/  FFMA R42, R81.reuse, R125, R42 ;  /* 0x0000007d512a7223 */ /* 0x040fe2000000002a */
[C---:B------:R-:W-:Y:S01]  /*b1e0*/  FMUL R46, R78.reuse, R53 ;  /* 0x000000354e2e7220 */ /* 0x040fe20000400000 */
[--C-:B------:R-:W-:Y:S02]  /*b1f0*/  HADD2.F32 R128, -RZ, R160.reuse.H0_H0 ;  /* 0x200000a0ff807230 */ /* 0x100fe40000004100 */
[C---:B------:R-:W-:Y:S01]  /*b200*/  FMUL R50, R78.reuse, R57 ;  /* 0x000000394e327220 */ /* 0x040fe20000400000 */
[C---:B------:R-:W-:Y:S01]  /*b210*/  FMUL R51, R78.reuse, R58 ;  /* 0x0000003a4e337220 */ /* 0x040fe20000400000 */
[C---:B------:R-:W-:Y:S01]  /*b220*/  FMUL R53, R78.reuse, R60 ;  /* 0x0000003c4e357220 */ /* 0x040fe20000400000 */
[C---:B------:R-:W-:Y:S01]  /*b230*/  FFMA R43, R81.reuse, R124, R43 ;  /* 0x0000007c512b7223 */ /* 0x040fe2000000002b */
[----:B------:R-:W-:Y:S02]  /*b240*/  HADD2.F32 R131, -RZ, R160.H1_H1 ;  /* 0x300000a0ff837230 */ /* 0x000fe40000004100 */
[C---:B------:R-:W-:Y:S01]  /*b250*/  FMUL R47, R78.reuse, R54 ;  /* 0x000000364e2f7220 */ /* 0x040fe20000400000 */
[C---:B------:R-:W-:Y:S01]  /*b260*/  FMUL R57, R78.reuse, R64 ;  /* 0x000000404e397220 */ /* 0x040fe20000400000 */
[C---:B------:R-:W-:Y:S01]  /*b270*/  FMUL R58, R78.reuse, R65 ;  /* 0x000000414e3a7220 */ /* 0x040fe20000400000 */
[C---:B------:R-:W-:Y:S01]  /*b280*/  FMUL R60, R78.reuse, R67 ;  /* 0x000000434e3c7220 */ /* 0x040fe20000400000 */
[----:B------:R-:W-:Y:S01]  /*b290*/  FFMA R44, R81, R127, R44 ;  /* 0x0000007f512c7223 */ /* 0x000fe2000000002c */
[C---:B------:R-:W-:Y:S01]  /*b2a0*/  FMUL R48, R78.reuse, R55 ;  /* 0x000000374e307220 */ /* 0x040fe20000400000 */
[----:B------:R-:W-:Y:S01]  /*b2b0*/  F2FP.SATFINITE.E4M3.F32.PACK_AB_MERGE_C R64, R5, R4, R86 ;  /* 0x000000040540723e */ /* 0x000fe20004807056 */
[----:B------:R-:W-:Y:S01]  /*b2c0*/  FFMA R45, R81, R126, R45 ;  /* 0x0000007e512d7223 */ /* 0x000fe2000000002d */
[----:B------:R-:W-:Y:S01]  /*b2d0*/  F2FP.SATFINITE.E4M3.F32.PACK_AB_MERGE_C R65, R9, R8, R138 ;  /* 0x000000080941723e */ /* 0x000fe2000480708a */
[----:B------:R-:W-:Y:S01]  /*b2e0*/  FMUL R49, R78, R56 ;  /* 0x000000384e317220 */ /* 0x000fe20000400000 */
[----:B------:R-:W-:Y:S01]  /*b2f0*/  F2FP.SATFINITE.E4M3.F32.PACK_AB_MERGE_C R67, R2, R0, R3 ;  /* 0x000000000243723e */ /* 0x000fe20004807003 */
[C---:B------:R-:W-:Y:S01]  /*b300*/  FFMA R46, R81.reuse, R129, R46 ;  /* 0x00000081512e7223 */ /* 0x040fe2000000002e */
[----:B------:R-:W-:Y:S01]  /*b310*/  F2FP.F16.E4M3.UNPACK_B R162, R162.H1 ;  /* 0x000000a2ffa2723e */ /* 0x000fe200030006ff */
[--C-:B------:R-:W-:Y:S02]  /*b320*/  HADD2.F32 R132, -RZ, R161.reuse.H0_H0 ;  /* 0x200000a1ff847230 */ /* 0x100fe40000004100 */
[C---:B------:R-:W-:Y:S01]  /*b330*/  FFMA R47, R81.reuse, R128, R47 ;  /* 0x00000080512f7223 */ /* 0x040fe2000000002f */
[----:B------:R1:W-:Y:S01]  /*b340*/  STS.128 [R172+UR49+0xa200], R64 ;  /* 0x00a20040ac007988 */ /* 0x0003e20008000c31 */
[----:B------:R-:W-:Y:S02]  /*b350*/  HADD2.F32 R135, -RZ, R161.H1_H1 ;  /* 0x300000a1ff877230 */ /* 0x000fe40000004100 */
[C---:B------:R-:W-:Y:S01]  /*b360*/  FFMA R48, R81.reuse, R131, R48 ;  /* 0x0000008351307223 */ /* 0x040fe20000000030 */
[C---:B------:R-:W-:Y:S01]  /*b370*/  FFMA R49, R81.reuse, R130, R49 ;  /* 0x0000008251317223 */ /* 0x040fe20000000031 */
[----:B------:R-:W-:Y:S01]  /*b380*/  F2FP.F16.E4M3.UNPACK_B R163, R163.H1 ;  /* 0x000000a3ffa3723e */ /* 0x000fe200030006ff */
[C---:B------:R-:W-:Y:S01]  /*b390*/  FFMA R50, R81.reuse, R133, R50 ;  /* 0x0000008551327223 */ /* 0x040fe20000000032 */
[----:B------:R-:W-:Y:S01]  /*b3a0*/  FMUL R54, R78, R61 ;  /* 0x0000003d4e367220 */ /* 0x000fe20000400000 */
[--C-:B------:R-:W-:Y:S01]  /*b3b0*/  HADD2.F32 R136, -RZ, R162.reuse.H0_H0 ;  /* 0x200000a2ff887230 */ /* 0x100fe20000004100 */
[----:B------:R1:W-:Y:S01]  /*b3c0*/  STS.128 [R193+0xa010], R16 ;  /* 0x00a01010c1007388 */ /* 0x0003e20000000c00 */
[----:B------:R-:W-:Y:S01]  /*b3d0*/  F2FP.SATFINITE.E4M3.F32.PACK_AB_MERGE_C R35, R36, R35, RZ ;  /* 0x000000232423723e */ /* 0x000fe200048070ff */
[C---:B------:R-:W-:Y:S01]  /*b3e0*/  FFMA R51, R81.reuse, R132, R51 ;  /* 0x0000008451337223 */ /* 0x040fe20000000033 */
[----:B------:R-:W-:Y:S01]  /*b3f0*/  F2FP.SATFINITE.E4M3.F32.PACK_AB_MERGE_C R39, R40, R39, RZ ;  /* 0x000000272827723e */ /* 0x000fe200048070ff */
[----:B------:R-:W-:Y:S02]  /*b400*/  HADD2.F32 R139, -RZ, R162.H1_H1 ;  /* 0x300000a2ff8b7230 */ /* 0x000fe40000004100 */
[C---:B------:R-:W-:Y:S01]  /*b410*/  FMUL R55, R78.reuse, R62 ;  /* 0x0000003e4e377220 */ /* 0x040fe20000400000 */
[C---:B------:R-:W-:Y:S01]  /*b420*/  FFMA R52, R81.reuse, R135, R52 ;  /* 0x0000008751347223 */ /* 0x040fe20000000034 */
[----:B------:R-:W-:Y:S01]  /*b430*/  FMUL R56, R78, R63 ;  /* 0x0000003f4e387220 */ /* 0x000fe20000400000 */
[C---:B------:R-:W-:Y:S01]  /*b440*/  FFMA R53, R81.reuse, R134, R53 ;  /* 0x0000008651357223 */ /* 0x040fe20000000035 */
[C---:B------:R-:W-:Y:S01]  /*b450*/  FFMA R54, R81.reuse, R137, R54 ;  /* 0x0000008951367223 */ /* 0x040fe20000000036 */
[--C-:B------:R-:W-:Y:S02]  /*b460*/  HADD2.F32 R84, -RZ, R163.reuse.H0_H0 ;  /* 0x200000a3ff547230 */ /* 0x100fe40000004100 */
[C---:B------:R-:W-:Y:S01]  /*b470*/  FFMA R55, R81.reuse, R136, R55 ;  /* 0x0000008851377223 */ /* 0x040fe20000000037 */
[----:B------:R-:W-:Y:S02]  /*b480*/  HADD2.F32 R85, -RZ, R163.H1_H1 ;  /* 0x300000a3ff557230 */ /* 0x000fe40000004100 */
[C---:B------:R-:W-:Y:S01]  /*b490*/  FFMA R56, R81.reuse, R139, R56 ;  /* 0x0000008b51387223 */ /* 0x040fe20000000038 */
[----:B------:R-:W-:Y:S01]  /*b4a0*/  F2FP.SATFINITE.E4M3.F32.PACK_AB_MERGE_C R43, R44, R43, RZ ;  /* 0x0000002b2c2b723e */ /* 0x000fe200048070ff */
[C---:B------:R-:W-:Y:S01]  /*b4b0*/  FFMA R57, R81.reuse, R82, R57 ;  /* 0x0000005251397223 */ /* 0x040fe20000000039 */
[C---:B------:R-:W-:Y:S01]  /*b4c0*/  FFMA R58, R81.reuse, R83, R58 ;  /* 0x00000053513a7223 */ /* 0x040fe2000000003a */
[C---:B------:R-:W-:Y:S01]  /*b4d0*/  FFMA R59, R81.reuse, R84, R59 ;  /* 0x00000054513b7223 */ /* 0x040fe2000000003b */
[----:B------:R-:W-:Y:S01]  /*b4e0*/  F2FP.SATFINITE.E4M3.F32.PACK_AB_MERGE_C R33, R34, R33, R35 ;  /* 0x000000212221723e */ /* 0x000fe20004807023 */
[----:B------:R-:W-:Y:S01]  /*b4f0*/  FFMA R60, R81, R85, R60 ;  /* 0x00000055513c7223 */ /* 0x000fe2000000003c */
[----:B------:R-:W-:Y:S02]  /*b500*/  F2FP.SATFINITE.E4M3.F32.PACK_AB_MERGE_C R32, R30, R29, R32 ;  /* 0x0000001d1e20723e */ /* 0x000fe40004807020 */
        /* <DEDUP_REMOVED lines=11> */
[----:B------:R-:W-:Y:S03]  /*b5c0*/  IADD3 R76, PT, PT, R76, 0x1, RZ ;  /* 0x000000014c4c7810 */ /* 0x000fe60007ffe0ff */
        /* <DEDUP_REMOVED lines=18> */
.L_x_143:
[----:B------:R-:W-:Y:S05]  /*b6f0*/  BSYNC.RECONVERGENT B0 ;  /* 0x0000000000007941 */ /* 0x000fea0003800200 */
.L_x_142:
[----:B------:R-:W-:Y:S01]  /*b700*/  BAR.SYNC.DEFER_BLOCKING 0x1, 0x80 ;  /* 0x0042000000007b1d */ /* 0x000fe20000010000 */
[----:B------:R-:W-:Y:S01]  /*b710*/  ISETP.NE.AND P2, PT, R190, RZ, PT ;  /* 0x000000ffbe00720c */ /* 0x000fe20003f45270 */
[----:B------:R-:W-:Y:S01]  /*b720*/  IMAD.IADD R20, R75, 0x1, R147 ;  /* 0x000000014b147824 */ /* 0x000fe200078e0293 */
[----:B------:R-:W-:Y:S01]  /*b730*/  ISETP.NE.AND P0, PT, R192, 0x2, PT ;  /* 0x00000002c000780c */ /* 0x000fe20003f05270 */
[----:B------:R-:W-:Y:S01]  /*b740*/  IMAD.IADD R21, R77, 0x1, R170 ;  /* 0x000000014d157824 */ /* 0x000fe200078e02aa */
[----:B------:R-:W-:Y:S02]  /*b750*/  ISETP.NE.AND P1, PT, R76, 0x2, PT ;  /* 0x000000024c00780c */ /* 0x000fe40003f25270 */
[----:B------:R-:W-:Y:S02]  /*b760*/  SEL R3, RZ, 0x1, P0 ;  /* 0x00000001ff037807 */ /* 0x000fe40000000000 */
[----:B------:R-:W-:Y:S02]  /*b770*/  SEL R0, RZ, 0x1, P1 ;  /* 0x00000001ff007807 */ /* 0x000fe40000800000 */
[----:B------:R-:W-:Y:S02]  /*b780*/  LOP3.LUT R182, R182, R3, RZ, 0x3c, !PT ;  /* 0x00000003b6b67212 */ /* 0x000fe400078e3cff */
[----:B------:R-:W-:Y:S02]  /*b790*/  LOP3.LUT R183, R183, R0, RZ, 0x3c, !PT ;  /* 0x00000000b7b77212 */ /* 0x000fe400078e3cff */
[----:B------:R-:W-:Y:S02]  /*b7a0*/  @P2 R2UR UR36, R179 ;  /* 0x00000000b32422ca */ /* 0x000fe400000e0000 */
[----:B------:R-:W-:Y:S02]  /*b7b0*/  SEL R192, R192, RZ, P0 ;  /* 0x000000ffc0c07207 */ /* 0x000fe40000000000 */
[----:B------:R-:W-:Y:S01]  /*b7c0*/  SEL R76, R76, RZ, P1 ;  /* 0x000000ff4c4c7207 */ /* 0x000fe20000800000 */
[----:B------:R-:W-:Y:S10]  /*b7d0*/  @P2 BRA `(.L_x_144) ;  /* 0xffffff9800dc2947 */ /* 0x000ff4000383ffff */
[----:B------:R-:W-:Y:S05]  /*b7e0*/  EXIT ;  /* 0x000000000000794d */ /* 0x000fea0003800000 */
.L_x_24:
[----:B--2---:R2:W4:Y:S02]  /*b7f0*/  SYNCS.PHASECHK.TRANS64.TRYWAIT P0, [R3+URZ+0xf0], R2 ;  /* 0x0000f002030075a7 */ /* 0x00452400080011ff */
[----:B----4-:R-:W-:Y:S05]  /*b800*/  @!P0 NANOSLEEP.SYNCS 0x989680 ;  /* 0x009896800000895d */ /* 0x010fea0003900000 */
[----:B------:R-:W4:Y:S02]  /*b810*/  @!P0 SYNCS.PHASECHK.TRANS64 P0, [R3+URZ+0xf0], R2 ;  /* 0x0000f002030085a7 */ /* 0x000f2400080010ff */
[----:B----4-:R-:W-:Y:S05]  /*b820*/  @!P0 BRA `(.L_x_24) ;  /* 0xfffffffc00f08947 */ /* 0x010fea000383ffff */
[----:B------:R-:W-:Y:S05]  /*b830*/  BRA `(.L_x_145) ;  /* 0xffffff5c00e87947 */ /* 0x000fea000383ffff */
.L_x_27:
[----:B-1----:R-:W-:-:S07]  /*b840*/  MOV R2, UR33 ;  /* 0x0000002100027c02 */ /* 0x002fce0008000f00 */
.L_x_146:
[----:B-1----:R1:W2:Y:S02]  /*b850*/  SYNCS.PHASECHK.TRANS64.TRYWAIT P0, [R2+URZ+0x28], R5 ;  /* 0x00002805020075a7 */ /* 0x0022a400080011ff */
[----:B--2---:R-:W-:Y:S05]  /*b860*/  @!P0 NANOSLEEP.SYNCS 0x989680 ;  /* 0x009896800000895d */ /* 0x004fea0003900000 */
[----:B------:R-:W2:Y:S02]  /*b870*/  @!P0 SYNCS.PHASECHK.TRANS64 P0, [R2+URZ+0x28], R5 ;  /* 0x00002805020085a7 */ /* 0x000ea400080010ff */
[----:B--2---:R-:W-:Y:S05]  /*b880*/  @!P0 BRA `(.L_x_146) ;  /* 0xfffffffc00f08947 */ /* 0x004fea000383ffff */
[----:B------:R-:W-:Y:S05]  /*b890*/  BRA `(.L_x_26) ;  /* 0xffffff60004c7947 */ /* 0x000fea000383ffff */
.L_x_34:
[----:B-1----:R-:W-:-:S07]  /*b8a0*/  MOV R2, UR17 ;  /* 0x0000001100027c02 */ /* 0x002fce0008000f00 */
.L_x_147:
[----:B-1----:R1:W2:Y:S02]  /*b8b0*/  SYNCS.PHASECHK.TRANS64.TRYWAIT P0, [R2+URZ+0x28], R5 ;  /* 0x00002805020075a7 */ /* 0x0022a400080011ff */
[----:B--2---:R-:W-:Y:S05]  /*b8c0*/  @!P0 NANOSLEEP.SYNCS 0x989680 ;  /* 0x009896800000895d */ /* 0x004fea0003900000 */
[----:B------:R-:W2:Y:S02]  /*b8d0*/  @!P0 SYNCS.PHASECHK.TRANS64 P0, [R2+URZ+0x28], R5 ;  /* 0x00002805020085a7 */ /* 0x000ea400080010ff */
[----:B--2---:R-:W-:Y:S05]  /*b8e0*/  @!P0 BRA `(.L_x_147) ;  /* 0xfffffffc00f08947 */ /* 0x004fea000383ffff */
[----:B------:R-:W-:Y:S05]  /*b8f0*/  BRA `(.L_x_33) ;  /* 0xffffff6400047947 */ /* 0x000fea000383ffff */
.L_x_39:
[----:B-1----:R1:W2:Y:S02]  /*b900*/  SYNCS.PHASECHK.TRANS64.TRYWAIT P0, [R2+URZ+0xa0], R3 ;  /* 0x0000a003020075a7 */ /* 0x0022a400080011ff */
[----:B--2---:R-:W-:Y:S05]  /*b910*/  @!P0 NANOSLEEP.SYNCS 0x989680 ;  /* 0x009896800000895d */ /* 0x004fea0003900000 */
[----:B------:R-:W2:Y:S02]  /*b920*/  @!P0 SYNCS.PHASECHK.TRANS64 P0, [R2+URZ+0xa0], R3 ;  /* 0x0000a003020085a7 */ /* 0x000ea400080010ff */
[----:B--2---:R-:W-:Y:S05]  /*b930*/  @!P0 BRA `(.L_x_39) ;  /* 0xfffffffc00f08947 */ /* 0x004fea000383ffff */
[----:B------:R-:W-:Y:S05]  /*b940*/  BRA `(.L_x_148) ;  /* 0xffffff6400a47947 */ /* 0x000fea000383ffff */
.L_x_43:
[----:B---3--:R-:W-:-:S07]  /*b950*/  MOV R0, UR4 ;  /* 0x0000000400007c02 */ /* 0x008fce0008000f00 */
.L_x_149:
[----:B-1----:R1:W2:Y:S02]  /*b960*/  SYNCS.PHASECHK.TRANS64.TRYWAIT P0, [R0+URZ], R3 ;  /* 0x00000003000075a7 */ /* 0x0022a400080011ff */
[----:B--2---:R-:W-:Y:S05]  /*b970*/  @!P0 NANOSLEEP.SYNCS 0x989680 ;  /* 0x009896800000895d */ /* 0x004fea0003900000 */
[----:B------:R-:W2:Y:S02]  /*b980*/  @!P0 SYNCS.PHASECHK.TRANS64 P0, [R0+URZ], R3 ;  /* 0x00000003000085a7 */ /* 0x000ea400080010ff */
[----:B--2---:R-:W-:Y:S05]  /*b990*/  @!P0 BRA `(.L_x_149) ;  /* 0xfffffffc00f08947 */ /* 0x004fea000383ffff */
[----:B------:R-:W-:Y:S05]  /*b9a0*/  BRA `(.L_x_150) ;  /* 0xffffff6c00147947 */ /* 0x000fea000383ffff */
.L_x_44:
[----:B---3--:R-:W-:-:S07]  /*b9b0*/  MOV R0, UR4 ;  /* 0x0000000400007c02 */ /* 0x008fce0008000f00 */
.L_x_151:
[----:B-1----:R1:W2:Y:S02]  /*b9c0*/  SYNCS.PHASECHK.TRANS64.TRYWAIT P0, [R0+URZ], R3 ;  /* 0x00000003000075a7 */ /* 0x0022a400080011ff */
[----:B--2---:R-:W-:Y:S05]  /*b9d0*/  @!P0 NANOSLEEP.SYNCS 0x989680 ;  /* 0x009896800000895d */ /* 0x004fea0003900000 */
[----:B------:R-:W2:Y:S02]  /*b9e0*/  @!P0 SYNCS.PHASECHK.TRANS64 P0, [R0+URZ], R3 ;  /* 0x00000003000085a7 */ /* 0x000ea400080010ff */
[----:B--2---:R-:W-:Y:S05]  /*b9f0*/  @!P0 BRA `(.L_x_151) ;  /* 0xfffffffc00f08947 */ /* 0x004fea000383ffff */
[----:B------:R-:W-:Y:S05]  /*ba00*/  BRA `(.L_x_152) ;  /* 0xffffff6c00207947 */ /* 0x000fea000383ffff */
.L_x_45:
[----:B---3--:R-:W-:-:S07]  /*ba10*/  MOV R0, UR4 ;  /* 0x0000000400007c02 */ /* 0x008fce0008000f00 */
.L_x_153:
[----:B-1----:R1:W2:Y:S02]  /*ba20*/  SYNCS.PHASECHK.TRANS64.TRYWAIT P0, [R0+URZ], R3 ;  /* 0x00000003000075a7 */ /* 0x0022a400080011ff */
[----:B--2---:R-:W-:Y:S05]  /*ba30*/  @!P0 NANOSLEEP.SYNCS 0x989680 ;  /* 0x009896800000895d */ /* 0x004fea0003900000 */
[----:B------:R-:W2:Y:S02]  /*ba40*/  @!P0 SYNCS.PHASECHK.TRANS64 P0, [R0+URZ], R3 ;  /* 0x00000003000085a7 */ /* 0x000ea400080010ff */
[----:B--2---:R-:W-:Y:S05]  /*ba50*/  @!P0 BRA `(.L_x_153) ;  /* 0xfffffffc00f08947 */ /* 0x004fea000383ffff */
[----:B------:R-:W-:Y:S05]  /*ba60*/  BRA `(.L_x_154) ;  /* 0xffffff6c002c7947 */ /* 0x000fea000383ffff */
.L_x_46:
[----:B---3--:R-:W-:-:S07]  /*ba70*/  MOV R0, UR4 ;  /* 0x0000000400007c02 */ /* 0x008fce0008000f00 */
.L_x_155:
[----:B-1----:R1:W2:Y:S02]  /*ba80*/  SYNCS.PHASECHK.TRANS64.TRYWAIT P0, [R0+URZ], R3 ;  /* 0x00000003000075a7 */ /* 0x0022a400080011ff */
[----:B--2---:R-:W-:Y:S05]  /*ba90*/  @!P0 NANOSLEEP.SYNCS 0x989680 ;  /* 0x009896800000895d */ /* 0x004fea0003900000 */
[----:B------:R-:W2:Y:S02]  /*baa0*/  @!P0 SYNCS.PHASECHK.TRANS64 P0, [R0+URZ], R3 ;  /* 0x00000003000085a7 */ /* 0x000ea400080010ff */
[----:B--2---:R-:W-:Y:S05]  /*bab0*/  @!P0 BRA `(.L_x_155) ;  /* 0xfffffffc00f08947 */ /* 0x004fea000383ffff */
[----:B------:R-:W-:Y:S05]  /*bac0*/  BRA `(.L_x_156) ;  /* 0xffffff6c00387947 */ /* 0x000fea000383ffff */
.L_x_49:
[----:B-1----:R1:W2:Y:S02]  /*bad0*/  SYNCS.PHASECHK.TRANS64.TRYWAIT P0, [R0+URZ+0xe0], R5 ;  /* 0x0000e005000075a7 */ /* 0x0022a400080011ff */
[----:B--2---:R-:W-:Y:S05]  /*bae0*/  @!P0 NANOSLEEP.SYNCS 0x989680 ;  /* 0x009896800000895d */ /* 0x004fea0003900000 */
[----:B------:R-:W2:Y:S02]  /*baf0*/  @!P0 SYNCS.PHASECHK.TRANS64 P0, [R0+URZ+0xe0], R5 ;  /* 0x0000e005000085a7 */ /* 0x000ea400080010ff */
[----:B--2---:R-:W-:Y:S05]  /*bb00*/  @!P0 BRA `(.L_x_49) ;  /* 0xfffffffc00f08947 */ /* 0x004fea000383ffff */
[----:B------:R-:W-:Y:S05]  /*bb10*/  BRA `(.L_x_157) ;  /* 0xffffff6c00987947 */ /* 0x000fea000383ffff */
.L_x_50:
[----:B------:R-:W-:-:S07]  /*bb20*/  MOV R0, UR5 ;  /* 0x0000000500007c02 */ /* 0x000fce0008000f00 */
.L_x_158:
[----:B-1----:R1:W2:Y:S02]  /*bb30*/  SYNCS.PHASECHK.TRANS64.TRYWAIT P0, [R0+URZ+0xb0], R7 ;  /* 0x0000b007000075a7 */ /* 0x0022a400080011ff */
[----:B--2---:R-:W-:Y:S05]  /*bb40*/  @!P0 NANOSLEEP.SYNCS 0x989680 ;  /* 0x009896800000895d */ /* 0x004fea0003900000 */
[----:B------:R-:W2:Y:S02]  /*bb50*/  @!P0 SYNCS.PHASECHK.TRANS64 P0, [R0+URZ+0xb0], R7 ;  /* 0x0000b007000085a7 */ /* 0x000ea400080010ff */
[----:B--2---:R-:W-:Y:S05]  /*bb60*/  @!P0 BRA `(.L_x_158) ;  /* 0xfffffffc00f08947 */ /* 0x004fea000383ffff */
[----:B------:R-:W-:Y:S05]  /*bb70*/  BRA `(.L_x_159) ;  /* 0xffffff6c00a87947 */ /* 0x000fea000383ffff */
.L_x_51:
[----:B-1----:R1:W2:Y:S02]  /*bb80*/  SYNCS.PHASECHK.TRANS64.TRYWAIT P1, [R0+URZ+0xa0], R5 ;  /* 0x0000a005000075a7 */ /* 0x0022a400080211ff */
[----:B--2---:R-:W-:Y:S05]  /*bb90*/  @!P1 NANOSLEEP.SYNCS 0x989680 ;  /* 0x009896800000995d */ /* 0x004fea0003900000 */
[----:B------:R-:W2:Y:S02]  /*bba0*/  @!P1 SYNCS.PHASECHK.TRANS64 P1, [R0+URZ+0xa0], R5 ;  /* 0x0000a005000095a7 */ /* 0x000ea400080210ff */
[----:B--2---:R-:W-:Y:S05]  /*bbb0*/  @!P1 BRA `(.L_x_51) ;  /* 0xfffffffc00f09947 */ /* 0x004fea000383ffff */
[----:B------:R-:W-:Y:S05]  /*bbc0*/  BRA `(.L_x_160) ;  /* 0xffffff6c00d87947 */ /* 0x000fea000383ffff */
.L_x_54:
[----:B------:R-:W-:-:S07]  /*bbd0*/  MOV R0, UR5 ;  /* 0x0000000500007c02 */ /* 0x000fce0008000f00 */
.L_x_161:
[----:B-1----:R1:W2:Y:S02]  /*bbe0*/  SYNCS.PHASECHK.TRANS64.TRYWAIT P0, [R0+URZ+0xb0], R3 ;  /* 0x0000b003000075a7 */ /* 0x0022a400080011ff */
[----:B--2---:R-:W-:Y:S05]  /*bbf0*/  @!P0 NANOSLEEP.SYNCS 0x989680 ;  /* 0x009896800000895d */ /* 0x004fea0003900000 */
[----:B------:R-:W2:Y:S02]  /*bc00*/  @!P0 SYNCS.PHASECHK.TRANS64 P0, [R0+URZ+0xb0], R3 ;  /* 0x0000b003000085a7 */ /* 0x000ea400080010ff */
[----:B--2---:R-:W-:Y:S05]  /*bc10*/  @!P0 BRA `(.L_x_161) ;  /* 0xfffffffc00f08947 */ /* 0x004fea000383ffff */
[----:B------:R-:W-:Y:S05]  /*bc20*/  BRA `(.L_x_53) ;  /* 0xffffff70002c7947 */ /* 0x000fea000383ffff */
.L_x_63:
[----:B-1----:R-:W-:-:S04]  /*bc30*/  MOV R4, UR6 ;  /* 0x0000000600047c02 */ /* 0x002fc80008000f00 */
[----:B------:R1:W2:Y:S03]  /*bc40*/  SYNCS.PHASECHK.TRANS64.TRYWAIT P0, [R4+URZ+0x8], R5 ;  /* 0x00000805040075a7 */ /* 0x0002a600080011ff */
[----:B--2---:R-:W-:Y:S05]  /*bc50*/  @!P0 NANOSLEEP.SYNCS 0x989680 ;  /* 0x009896800000895d */ /* 0x004fea0003900000 */
[----:B------:R-:W2:Y:S02]  /*bc60*/  @!P0 SYNCS.PHASECHK.TRANS64 P0, [R4+URZ+0x8], R5 ;  /* 0x00000805040085a7 */ /* 0x000ea400080010ff */
[----:B--2---:R-:W-:Y:S05]  /*bc70*/  @!P0 BRA `(.L_x_63) ;  /* 0xfffffffc00ec8947 */ /* 0x004fea000383ffff */
[----:B------:R-:W-:Y:S05]  /*bc80*/  BRA `(.L_x_62) ;  /* 0xffffff7000e07947 */ /* 0x000fea000383ffff */
.L_x_65:
[----:B------:R-:W-:Y:S01]  /*bc90*/  BSSY B0, `(.L_x_162) ;  /* 0x0000006000007945 */ /* 0x000fe20003800000 */
[----:B------:R-:W-:-:S07]  /*bca0*/  MOV R15, 0xffffffff ;  /* 0xffffffff000f7802 */ /* 0x000fce0000000f00 */
[----:B-1---5:R-:W-:Y:S05]  /*bcb0*/  WARPSYNC.COLLECTIVE R15, `(.L_x_163) ;  /* 0x000000000f0c7348 */ /* 0x022fea0003c00000 */
[----:B------:R-:W-:Y:S02]  /*bcc0*/  ELECT P6, UR79, PT ;  /* 0x00000000004f782f */ /* 0x000fe400038c0000 */
[----:B------:R-:W-:Y:S01]  /*bcd0*/  MOV R14, UR79 ;  /* 0x0000004f000e7c02 */ /* 0x000fe20008000f00 */
[----:B-1---5:R-:W-:Y:S10]  /*bce0*/  ENDCOLLECTIVE ;  /* 0x000000000000791b */ /* 0x022ff40003800000 */
.L_x_163:
[----:B------:R-:W-:Y:S05]  /*bcf0*/  BSYNC B0 ;  /* 0x0000000000007941 */ /* 0x000fea0003800000 */
.L_x_162:
[----:B------:R-:W-:Y:S05]  /*bd00*/  BRA `(.L_x_164) ;  /* 0xffffff7400107947 */ /* 0x000fea000383ffff */
.L_x_67:
[----:B-1----:R-:W-:-:S04]  /*bd10*/  MOV R2, UR6 ;  /* 0x0000000600027c02 */ /* 0x002fc80008000f00 */
[----:B------:R1:W2:Y:S03]  /*bd20*/  SYNCS.PHASECHK.TRANS64.TRYWAIT P0, [R2+URZ+0x8], R3 ;  /* 0x00000803020075a7 */ /* 0x0002a600080011ff */
[----:B--2---:R-:W-:Y:S05]  /*bd30*/  @!P0 NANOSLEEP.SYNCS 0x989680 ;  /* 0x009896800000895d */ /* 0x004fea0003900000 */
[----:B------:R-:W2:Y:S02]  /*bd40*/  @!P0 SYNCS.PHASECHK.TRANS64 P0, [R2+URZ+0x8], R3 ;  /* 0x00000803020085a7 */ /* 0x000ea400080010ff */
[----:B--2---:R-:W-:Y:S05]  /*bd50*/  @!P0 BRA `(.L_x_67) ;  /* 0xfffffffc00ec8947 */ /* 0x004fea000383ffff */
[----:B------:R-:W-:Y:S05]  /*bd60*/  BRA `(.L_x_66) ;  /* 0xffffff7400147947 */ /* 0x000fea000383ffff */
.L_x_68:
[----:B-1----:R1:W2:Y:S02]  /*bd70*/  SYNCS.PHASECHK.TRANS64.TRYWAIT P0, [R0+URZ+0xa0], R5 ;  /* 0x0000a005000075a7 */ /* 0x0022a400080011ff */
[----:B--2---:R-:W-:Y:S05]  /*bd80*/  @!P0 NANOSLEEP.SYNCS 0x989680 ;  /* 0x009896800000895d */ /* 0x004fea0003900000 */
[----:B------:R-:W2:Y:S02]  /*bd90*/  @!P0 SYNCS.PHASECHK.TRANS64 P0, [R0+URZ+0xa0], R5 ;  /* 0x0000a005000085a7 */ /* 0x000ea400080010ff */
[----:B--2---:R-:W-:Y:S05]  /*bda0*/  @!P0 BRA `(.L_x_68) ;  /* 0xfffffffc00f08947 */ /* 0x004fea000383ffff */
[----:B------:R-:W-:Y:S05]  /*bdb0*/  BRA `(.L_x_165) ;  /* 0xffffff7800007947 */ /* 0x000fea000383ffff */
.L_x_70:
[----:B------:R-:W-:-:S07]  /*bdc0*/  MOV R0, UR9 ;  /* 0x0000000900007c02 */ /* 0x000fce0008000f00 */
.L_x_166:
[----:B-1----:R1:W2:Y:S02]  /*bdd0*/  SYNCS.PHASECHK.TRANS64.TRYWAIT P0, [R0+URZ+0xd0], R5 ;  /* 0x0000d005000075a7 */ /* 0x0022a400080011ff */
[----:B--2---:R-:W-:Y:S05]  /*bde0*/  @!P0 NANOSLEEP.SYNCS 0x989680 ;  /* 0x009896800000895d */ /* 0x004fea0003900000 */
[----:B------:R-:W2:Y:S02]  /*bdf0*/  @!P0 SYNCS.PHASECHK.TRANS64 P0, [R0+URZ+0xd0], R5 ;  /* 0x0000d005000085a7 */ /* 0x000ea400080010ff */
[----:B--2---:R-:W-:Y:S05]  /*be00*/  @!P0 BRA `(.L_x_166) ;  /* 0xfffffffc00f08947 */ /* 0x004fea000383ffff */
[----:B------:R-:W-:Y:S05]  /*be10*/  BRA `(.L_x_167) ;  /* 0xffffff78004c7947 */ /* 0x000fea000383ffff */
.L_x_73:
[----:B------:R-:W-:Y:S07]  /*be20*/  MOV R0, UR8 ;  /* 0x0000000800007c02 */ /* 0x000fee0008000f00 */
.L_x_168:
[----:B-1----:R1:W2:Y:S02]  /*be30*/  SYNCS.PHASECHK.TRANS64.TRYWAIT P0, [R0+URZ], R5 ;  /* 0x00000005000075a7 */ /* 0x0022a400080011ff */
[----:B--2---:R-:W-:Y:S05]  /*be40*/  @!P0 NANOSLEEP.SYNCS 0x989680 ;  /* 0x009896800000895d */ /* 0x004fea0003900000 */
[----:B------:R-:W2:Y:S02]  /*be50*/  @!P0 SYNCS.PHASECHK.TRANS64 P0, [R0+URZ], R5 ;  /* 0x00000005000085a7 */ /* 0x000ea400080010ff */
[----:B--2---:R-:W-:Y:S05]  /*be60*/  @!P0 BRA `(.L_x_168) ;  /* 0xfffffffc00f08947 */ /* 0x004fea000383ffff */
[----:B------:R-:W-:Y:S05]  /*be70*/  BRA `(.L_x_72) ;  /* 0xffffff7800607947 */ /* 0x000fea000383ffff */
.L_x_77:
[----:B-1----:R-:W-:-:S07]  /*be80*/  MOV R0, UR5 ;  /* 0x0000000500007c02 */ /* 0x002fce0008000f00 */
.L_x_169:
[----:B-1----:R1:W2:Y:S02]  /*be90*/  SYNCS.PHASECHK.TRANS64.TRYWAIT P0, [R0+URZ], R3 ;  /* 0x00000003000075a7 */ /* 0x0022a400080011ff */
[----:B--2---:R-:W-:Y:S05]  /*bea0*/  @!P0 NANOSLEEP.SYNCS 0x989680 ;  /* 0x009896800000895d */ /* 0x004fea0003900000 */
[----:B------:R-:W2:Y:S02]  /*beb0*/  @!P0 SYNCS.PHASECHK.TRANS64 P0, [R0+URZ], R3 ;  /* 0x00000003000085a7 */ /* 0x000ea400080010ff */
[----:B--2---:R-:W-:Y:S05]  /*bec0*/  @!P0 BRA `(.L_x_169) ;  /* 0xfffffffc00f08947 */ /* 0x004fea000383ffff */
[----:B------:R-:W-:Y:S05]  /*bed0*/  BRA `(.L_x_170) ;  /* 0xffffff7c00547947 */ /* 0x000fea000383ffff */
.L_x_80:
[----:B------:R-:W-:-:S07]  /*bee0*/  MOV R0, UR7 ;  /* 0x0000000700007c02 */ /* 0x000fce0008000f00 */
.L_x_171:
[----:B-1----:R1:W2:Y:S02]  /*bef0*/  SYNCS.PHASECHK.TRANS64.TRYWAIT P1, [R0+URZ+0x100], R3 ;  /* 0x00010003000075a7 */ /* 0x0022a400080211ff */
[----:B--2---:R-:W-:Y:S05]  /*bf00*/  @!P1 NANOSLEEP.SYNCS 0x989680 ;  /* 0x009896800000995d */ /* 0x004fea0003900000 */
[----:B------:R-:W2:Y:S02]  /*bf10*/  @!P1 SYNCS.PHASECHK.TRANS64 P1, [R0+URZ+0x100], R3 ;  /* 0x00010003000095a7 */ /* 0x000ea400080210ff */
[----:B--2---:R-:W-:Y:S05]  /*bf20*/  @!P1 BRA `(.L_x_171) ;  /* 0xfffffffc00f09947 */ /* 0x004fea000383ffff */
[----:B------:R-:W-:Y:S05]  /*bf30*/  BRA `(.L_x_172) ;  /* 0xffffff7c00a07947 */ /* 0x000fea000383ffff */
.L_x_85:
[----:B--2---:R2:W4:Y:S02]  /*bf40*/  SYNCS.PHASECHK.TRANS64.TRYWAIT P0, [R0+URZ+0xa0], R3 ;  /* 0x0000a003000075a7 */ /* 0x00452400080011ff */
[----:B----4-:R-:W-:Y:S05]  /*bf50*/  @!P0 NANOSLEEP.SYNCS 0x989680 ;  /* 0x009896800000895d */ /* 0x010fea0003900000 */
[----:B------:R-:W4:Y:S02]  /*bf60*/  @!P0 SYNCS.PHASECHK.TRANS64 P0, [R0+URZ+0xa0], R3 ;  /* 0x0000a003000085a7 */ /* 0x000f2400080010ff */
[----:B----4-:R-:W-:Y:S05]  /*bf70*/  @!P0 BRA `(.L_x_85) ;  /* 0xfffffffc00f08947 */ /* 0x010fea000383ffff */
[----:B------:R-:W-:Y:S05]  /*bf80*/  BRA `(.L_x_173) ;  /* 0xffffff8000b47947 */ /* 0x000fea000383ffff */
.L_x_88:
[----:B------:R-:W-:Y:S07]  /*bf90*/  MOV R0, UR7 ;  /* 0x0000000700007c02 */ /* 0x000fee0008000f00 */
.L_x_174:
[----:B--2---:R2:W4:Y:S02]  /*bfa0*/  SYNCS.PHASECHK.TRANS64.TRYWAIT P0, [R0+URZ+0x98], R3 ;  /* 0x00009803000075a7 */ /* 0x00452400080011ff */
[----:B----4-:R-:W-:Y:S05]  /*bfb0*/  @!P0 NANOSLEEP.SYNCS 0x989680 ;  /* 0x009896800000895d */ /* 0x010fea0003900000 */
[----:B------:R-:W4:Y:S02]  /*bfc0*/  @!P0 SYNCS.PHASECHK.TRANS64 P0, [R0+URZ+0x98], R3 ;  /* 0x00009803000085a7 */ /* 0x000f2400080010ff */
[----:B----4-:R-:W-:Y:S05]  /*bfd0*/  @!P0 BRA `(.L_x_174) ;  /* 0xfffffffc00f08947 */ /* 0x010fea000383ffff */
[----:B------:R-:W-:Y:S05]  /*bfe0*/  BRA `(.L_x_87) ;  /* 0xffffff8400947947 */ /* 0x000fea000383ffff */
.L_x_91:
[----:B------:R-:W-:Y:S07]  /*bff0*/  MOV R3, UR7 ;  /* 0x0000000700037c02 */ /* 0x000fee0008000f00 */
.L_x_175:
[----:B-1----:R1:W2:Y:S02]  /*c000*/  SYNCS.PHASECHK.TRANS64.TRYWAIT P0, [R3+URZ+0x70], R12 ;  /* 0x0000700c030075a7 */ /* 0x0022a400080011ff */
[----:B--2---:R-:W-:Y:S05]  /*c010*/  @!P0 NANOSLEEP.SYNCS 0x989680 ;  /* 0x009896800000895d */ /* 0x004fea0003900000 */
[----:B------:R-:W2:Y:S02]  /*c020*/  @!P0 SYNCS.PHASECHK.TRANS64 P0, [R3+URZ+0x70], R12 ;  /* 0x0000700c030085a7 */ /* 0x000ea400080010ff */
[----:B--2---:R-:W-:Y:S05]  /*c030*/  @!P0 BRA `(.L_x_175) ;  /* 0xfffffffc00f08947 */ /* 0x004fea000383ffff */
[----:B------:R-:W-:Y:S05]  /*c040*/  BRA `(.L_x_176) ;  /* 0xffffff88000c7947 */ /* 0x000fea000383ffff */
.L_x_92:
[----:B-1----:R-:W-:Y:S07]  /*c050*/  MOV R3, UR7 ;  /* 0x0000000700037c02 */ /* 0x002fee0008000f00 */
.L_x_177:
[----:B-1----:R1:W2:Y:S02]  /*c060*/  SYNCS.PHASECHK.TRANS64.TRYWAIT P0, [R3+URZ+0x78], R12 ;  /* 0x0000780c030075a7 */ /* 0x0022a400080011ff */
[----:B--2---:R-:W-:Y:S05]  /*c070*/  @!P0 NANOSLEEP.SYNCS 0x989680 ;  /* 0x009896800000895d */ /* 0x004fea0003900000 */
[----:B------:R-:W2:Y:S02]  /*c080*/  @!P0 SYNCS.PHASECHK.TRANS64 P0, [R3+URZ+0x78], R12 ;  /* 0x0000780c030085a7 */ /* 0x000ea400080010ff */
[----:B--2---:R-:W-:Y:S05]  /*c090*/  @!P0 BRA `(.L_x_177) ;  /* 0xfffffffc00f08947 */ /* 0x004fea000383ffff */
[----:B------:R-:W-:Y:S05]  /*c0a0*/  BRA `(.L_x_178) ;  /* 0xffffff8800487947 */ /* 0x000fea000383ffff */
.L_x_93:
[----:B-1----:R-:W-:Y:S07]  /*c0b0*/  MOV R3, UR7 ;  /* 0x0000000700037c02 */ /* 0x002fee0008000f00 */
.L_x_179:
[----:B-1----:R1:W2:Y:S02]  /*c0c0*/  SYNCS.PHASECHK.TRANS64.TRYWAIT P0, [R3+URZ+0x80], R12 ;  /* 0x0000800c030075a7 */ /* 0x0022a400080011ff */
[----:B--2---:R-:W-:Y:S05]  /*c0d0*/  @!P0 NANOSLEEP.SYNCS 0x989680 ;  /* 0x009896800000895d */ /* 0x004fea0003900000 */
[----:B------:R-:W2:Y:S02]  /*c0e0*/  @!P0 SYNCS.PHASECHK.TRANS64 P0, [R3+URZ+0x80], R12 ;  /* 0x0000800c030085a7 */ /* 0x000ea400080010ff */
[----:B--2---:R-:W-:Y:S05]  /*c0f0*/  @!P0 BRA `(.L_x_179) ;  /* 0xfffffffc00f08947 */ /* 0x004fea000383ffff */
[----:B------:R-:W-:Y:S05]  /*c100*/  BRA `(.L_x_180) ;  /* 0xffffff8800907947 */ /* 0x000fea000383ffff */
.L_x_94:
[----:B------:R-:W-:Y:S07]  /*c110*/  MOV R3, UR7 ;  /* 0x0000000700037c02 */ /* 0x000fee0008000f00 */
.L_x_181:
[----:B-1----:R1:W2:Y:S02]  /*c120*/  SYNCS.PHASECHK.TRANS64.TRYWAIT P0, [R3+URZ+0x88], R12 ;  /* 0x0000880c030075a7 */ /* 0x0022a400080011ff */
[----:B--2---:R-:W-:Y:S05]  /*c130*/  @!P0 NANOSLEEP.SYNCS 0x989680 ;  /* 0x009896800000895d */ /* 0x004fea0003900000 */
[----:B------:R-:W2:Y:S02]  /*c140*/  @!P0 SYNCS.PHASECHK.TRANS64 P0, [R3+URZ+0x88], R12 ;  /* 0x0000880c030085a7 */ /* 0x000ea400080010ff */
[----:B--2---:R-:W-:Y:S05]  /*c150*/  @!P0 BRA `(.L_x_181) ;  /* 0xfffffffc00f08947 */ /* 0x004fea000383ffff */
[----:B------:R-:W-:Y:S05]  /*c160*/  BRA `(.L_x_182) ;  /* 0xffffff8c00187947 */ /* 0x000fea000383ffff */
.L_x_96:
[----:B------:R-:W-:-:S07]  /*c170*/  MOV R0, UR7 ;  /* 0x0000000700007c02 */ /* 0x000fce0008000f00 */
.L_x_183:
[----:B-1----:R1:W4:Y:S02]  /*c180*/  SYNCS.PHASECHK.TRANS64.TRYWAIT P0, [R0+URZ+0x70], R3 ;  /* 0x00007003000075a7 */ /* 0x00232400080011ff */
[----:B----4-:R-:W-:Y:S05]  /*c190*/  @!P0 NANOSLEEP.SYNCS 0x989680 ;  /* 0x009896800000895d */ /* 0x010fea0003900000 */
[----:B------:R-:W4:Y:S02]  /*c1a0*/  @!P0 SYNCS.PHASECHK.TRANS64 P0, [R0+URZ+0x70], R3 ;  /* 0x00007003000085a7 */ /* 0x000f2400080010ff */
[----:B----4-:R-:W-:Y:S05]  /*c1b0*/  @!P0 BRA `(.L_x_183) ;  /* 0xfffffffc00f08947 */ /* 0x010fea000383ffff */
[----:B------:R-:W-:Y:S05]  /*c1c0*/  BRA `(.L_x_184) ;  /* 0xffffff8c00887947 */ /* 0x000fea000383ffff */
.L_x_97:
[----:B-1----:R-:W-:-:S07]  /*c1d0*/  MOV R0, UR7 ;  /* 0x0000000700007c02 */ /* 0x002fce0008000f00 */
.L_x_185:
[----:B-1----:R1:W4:Y:S02]  /*c1e0*/  SYNCS.PHASECHK.TRANS64.TRYWAIT P0, [R0+URZ+0x78], R3 ;  /* 0x00007803000075a7 */ /* 0x00232400080011ff */
[----:B----4-:R-:W-:Y:S05]  /*c1f0*/  @!P0 NANOSLEEP.SYNCS 0x989680 ;  /* 0x009896800000895d */ /* 0x010fea0003900000 */
[----:B------:R-:W4:Y:S02]  /*c200*/  @!P0 SYNCS.PHASECHK.TRANS64 P0, [R0+URZ+0x78], R3 ;  /* 0x00007803000085a7 */ /* 0x000f2400080010ff */
[----:B----4-:R-:W-:Y:S05]  /*c210*/  @!P0 BRA `(.L_x_185) ;  /* 0xfffffffc00f08947 */ /* 0x010fea000383ffff */
[----:B------:R-:W-:Y:S05]  /*c220*/  BRA `(.L_x_186) ;  /* 0xffffff8c00787947 */ /* 0x000fea000383ffff */
.L_x_98:
[----:B-1----:R-:W-:-:S07]  /*c230*/  MOV R0, UR7 ;  /* 0x0000000700007c02 */ /* 0x002fce0008000f00 */
.L_x_187:
[----:B-1----:R1:W4:Y:S02]  /*c240*/  SYNCS.PHASECHK.TRANS64.TRYWAIT P0, [R0+URZ+0x80], R3 ;  /* 0x00008003000075a7 */ /* 0x00232400080011ff */
[----:B----4-:R-:W-:Y:S05]  /*c250*/  @!P0 NANOSLEEP.SYNCS 0x989680 ;  /* 0x009896800000895d */ /* 0x010fea0003900000 */
[----:B------:R-:W4:Y:S02]  /*c260*/  @!P0 SYNCS.PHASECHK.TRANS64 P0, [R0+URZ+0x80], R3 ;  /* 0x00008003000085a7 */ /* 0x000f2400080010ff */
[----:B----4-:R-:W-:Y:S05]  /*c270*/  @!P0 BRA `(.L_x_187) ;  /* 0xfffffffc00f08947 */ /* 0x010fea000383ffff */
[----:B------:R-:W-:Y:S05]  /*c280*/  BRA `(.L_x_188) ;  /* 0xffffff8c00687947 */ /* 0x000fea000383ffff */
.L_x_100:
[----:B--2---:R2:W3:Y:S02]  /*c290*/  SYNCS.PHASECHK.TRANS64.TRYWAIT P0, [R0+URZ+0xa0], R3 ;  /* 0x0000a003000075a7 */ /* 0x0044e400080011ff */
[----:B---3--:R-:W-:Y:S05]  /*c2a0*/  @!P0 NANOSLEEP.SYNCS 0x989680 ;  /* 0x009896800000895d */ /* 0x008fea0003900000 */
[----:B------:R-:W3:Y:S02]  /*c2b0*/  @!P0 SYNCS.PHASECHK.TRANS64 P0, [R0+URZ+0xa0], R3 ;  /* 0x0000a003000085a7 */ /* 0x000ee400080010ff */
[----:B---3--:R-:W-:Y:S05]  /*c2c0*/  @!P0 BRA `(.L_x_100) ;  /* 0xfffffffc00f08947 */ /* 0x008fea000383ffff */
[----:B------:R-:W-:Y:S05]  /*c2d0*/  BRA `(.L_x_189) ;  /* 0xffffff9000307947 */ /* 0x000fea000383ffff */
.L_x_111:
[----:B-1----:R1:W3:Y:S02]  /*c2e0*/  SYNCS.PHASECHK.TRANS64.TRYWAIT P1, [R3+URZ+0x50], R0 ;  /* 0x00005000030075a7 */ /* 0x0022e400080211ff */
[----:B---3--:R-:W-:Y:S05]  /*c2f0*/  @!P1 NANOSLEEP.SYNCS 0x989680 ;  /* 0x009896800000995d */ /* 0x008fea0003900000 */
[----:B------:R-:W3:Y:S02]  /*c300*/  @!P1 SYNCS.PHASECHK.TRANS64 P1, [R3+URZ+0x50], R0 ;  /* 0x00005000030095a7 */ /* 0x000ee400080210ff */
[----:B---3--:R-:W-:Y:S05]  /*c310*/  @!P1 BRA `(.L_x_111) ;  /* 0xfffffffc00f09947 */ /* 0x008fea000383ffff */
[----:B------:R-:W-:Y:S05]  /*c320*/  BRA `(.L_x_110) ;  /* 0xffffff9c00547947 */ /* 0x000fea000383ffff */
.L_x_113:
[----:B-1----:R1:W4:Y:S02]  /*c330*/  SYNCS.PHASECHK.TRANS64.TRYWAIT P0, [R191+URZ+0xc0], R2 ;  /* 0x0000c002bf0075a7 */ /* 0x00232400080011ff */
[----:B----4-:R-:W-:Y:S05]  /*c340*/  @!P0 NANOSLEEP.SYNCS 0x989680 ;  /* 0x009896800000895d */ /* 0x010fea0003900000 */
[----:B------:R-:W4:Y:S02]  /*c350*/  @!P0 SYNCS.PHASECHK.TRANS64 P0, [R191+URZ+0xc0], R2 ;  /* 0x0000c002bf0085a7 */ /* 0x000f2400080010ff */
[----:B----4-:R-:W-:Y:S05]  /*c360*/  @!P0 BRA `(.L_x_113) ;  /* 0xfffffffc00f08947 */ /* 0x010fea000383ffff */
[----:B------:R-:W-:Y:S05]  /*c370*/  BRA `(.L_x_112) ;  /* 0xffffff9c00b07947 */ /* 0x000fea000383ffff */
.L_x_122:
[----:B--2---:R2:W3:Y:S02]  /*c380*/  SYNCS.PHASECHK.TRANS64.TRYWAIT P0, [R206+URZ+0x50], R3 ;  /* 0x00005003ce0075a7 */ /* 0x0044e400080011ff */
[----:B---3--:R-:W-:Y:S05]  /*c390*/  @!P0 NANOSLEEP.SYNCS 0x989680 ;  /* 0x009896800000895d */ /* 0x008fea0003900000 */
[----:B------:R-:W3:Y:S02]  /*c3a0*/  @!P0 SYNCS.PHASECHK.TRANS64 P0, [R206+URZ+0x50], R3 ;  /* 0x00005003ce0085a7 */ /* 0x000ee400080010ff */
[----:B---3--:R-:W-:Y:S05]  /*c3b0*/  @!P0 BRA `(.L_x_122) ;  /* 0xfffffffc00f08947 */ /* 0x008fea000383ffff */
[----:B------:R-:W-:Y:S05]  /*c3c0*/  BRA `(.L_x_121) ;  /* 0xffffffb000bc7947 */ /* 0x000fea000383ffff */
.L_x_131:
[----:B--2---:R2:W3:Y:S02]  /*c3d0*/  SYNCS.PHASECHK.TRANS64.TRYWAIT P0, [R0+URZ+0x50], R7 ;  /* 0x00005007000075a7 */ /* 0x0044e400080011ff */
[----:B---3--:R-:W-:Y:S05]  /*c3e0*/  @!P0 NANOSLEEP.SYNCS 0x989680 ;  /* 0x009896800000895d */ /* 0x008fea0003900000 */
[----:B------:R-:W3:Y:S02]  /*c3f0*/  @!P0 SYNCS.PHASECHK.TRANS64 P0, [R0+URZ+0x50], R7 ;  /* 0x00005007000085a7 */ /* 0x000ee400080010ff */
[----:B---3--:R-:W-:Y:S05]  /*c400*/  @!P0 BRA `(.L_x_131) ;  /* 0xfffffffc00f08947 */ /* 0x008fea000383ffff */
[----:B------:R-:W-:Y:S05]  /*c410*/  BRA `(.L_x_130) ;  /* 0xffffffc800147947 */ /* 0x000fea000383ffff */
.L_x_140:
[----:B--2---:R2:W3:Y:S02]  /*c420*/  SYNCS.PHASECHK.TRANS64.TRYWAIT P0, [R0+URZ+0x50], R3 ;  /* 0x00005003000075a7 */ /* 0x0044e400080011ff */
[----:B---3--:R-:W-:Y:S05]  /*c430*/  @!P0 NANOSLEEP.SYNCS 0x989680 ;  /* 0x009896800000895d */ /* 0x008fea0003900000 */
[----:B------:R-:W3:Y:S02]  /*c440*/  @!P0 SYNCS.PHASECHK.TRANS64 P0, [R0+URZ+0x50], R3 ;  /* 0x00005003000085a7 */ /* 0x000ee400080010ff */
[----:B---3--:R-:W-:Y:S05]  /*c450*/  @!P0 BRA `(.L_x_140) ;  /* 0xfffffffc00f08947 */ /* 0x008fea000383ffff */
[----:B------:R-:W-:Y:S05]  /*c460*/  BRA `(.L_x_139) ;  /* 0xffffffdc00787947 */ /* 0x000fea000383ffff */
        .weak           $__internal_0_$__cuda_sm10x_tcgen05_guardrail_trap_col_being_dealloced_not_returned_by_alloc
        .type           $__internal_0_$__cuda_sm10x_tcgen05_guardrail_trap_col_being_dealloced_not_returned_by_alloc,@function
        .size           $__internal_0_$__cuda_sm10x_tcgen05_guardrail_trap_col_being_dealloced_not_returned_by_alloc,($__internal_1_$__cuda_sm10x_tcgen05_guardrail_trap_phase_invalid_during_alloc - $__internal_0_$__cuda_sm10x_tcgen05_guardrail_trap_col_being_dealloced_not_returned_by_alloc)
$__internal_0_$__cuda_sm10x_tcgen05_guardrail_trap_col_being_dealloced_not_returned_by_alloc:
[----:B------:R-:W-:Y:S05]  /*c470*/  BPT.TRAP 0x1 ;  /* 0x000000040000795c */ /* 0x000fea0000300000 */
[----:B------:R-:W-:-:S04]  /*c480*/  HFMA2 R3, -RZ, RZ, 0, 0 ;  /* 0x00000000ff037431 */ /* 0x000fc800000001ff */
[----:B------:R-:W-:Y:S05]  /*c490*/  RET.REL.NODEC R2 `(_ZN7cutlass13device_kernelINS_4gemm6kernel13GemmUniversalIN4cute5tupleIJiiiiEEENS1_10collective13CollectiveMmaINS1_35MainloopSm100TmaUmmaWarpSpecializedILi5ELi2ELi2ENS5_IJNS4_1CILi2EEENSA_ILi1EEESC_EEEEENS5_IJNSA_ILi256EEESF_NSA_ILi128EEEEEENS_12float_e4m3_tENS5_IJlSC_lEEESI_SJ_NS4_8TiledMMAINS4_8MMA_AtomIJNS4_10MMA_TraitsINS4_25SM100_MMA_F8F6F4_2x1SM_SSEJSI_SI_fSF_SF_NS4_17integral_constantINS4_4UMMA5MajorELSQ_0EEESR_NSO_INSP_7ScaleInELSS_0EEEST_EEEEEENS4_6LayoutINS5_IJSC_SC_SC_EEENS5_IJNSA_ILi0EEESY_SY_EEEEENS5_IJNS4_10UnderscoreES11_S11_EEEEENS4_18SM100_TMA_2SM_LOADENS4_14ComposedLayoutINS4_7SwizzleILi3ELi4ELi3EEENS4_18smem_ptr_flag_bitsILi8EEENSW_INS5_IJNSA_ILi8EEESG_EEENS5_IJSG_SC_EEEEEEEvNS4_8identityES14_S1E_vS1F_EENS_8epilogue10collective18CollectiveEpilogueINS1H_23Sm100TmaWarpSpecializedILi4ELi2ELi64ELb0ELb0EEEJNS5_IJSG_SF_SG_EEENS5_IJNSW_ISG_SC_EENSW_INSA_ILi64EEESC_EEEEESI_SJ_SI_SJ_NS1H_6fusion15FusionCallbacksIS1L_NS1R_17LinearCombinationISI_fSI_fLNS_15FloatRoundStyleE2EEES1M_S1Q_JEEENS4_5SM1004TMEM4LOAD26SM100_TMEM_LOAD_32dp32b64xENS4_13SM90_TMA_LOADENS15_INS16_ILi2ELi4ELi3EEES19_NSW_INS5_IJS1A_S1O_EEENS5_IJS1O_SC_EEEEEEENS4_39AutoVectorizingCopyWithAssumedAlignmentILi128EEENS4_14SM90_TMA_STOREES26_S28_S28_EEEvvEEEEvNT_6ParamsE) ;  /* 0xffffff3802d87950 */ /* 0x000fea0003c3ffff */
        .weak           $__internal_1_$__cuda_sm10x_tcgen05_guardrail_trap_phase_invalid_during_alloc
        .type           $__internal_1_$__cuda_sm10x_tcgen05_guardrail_trap_phase_invalid_during_alloc,@function
        .size           $__internal_1_$__cuda_sm10x_tcgen05_guardrail_trap_phase_invalid_during_alloc,($__internal_2_$__cuda_sm10x_tcgen05_guardrail_trap_unallocated_columns_being_dealloced - $__internal_1_$__cuda_sm10x_tcgen05_guardrail_trap_phase_invalid_during_alloc)
$__internal_1_$__cuda_sm10x_tcgen05_guardrail_trap_phase_invalid_during_alloc:
[----:B------:R-:W-:Y:S05]  /*c4a0*/  BPT.TRAP 0x1 ;  /* 0x000000040000795c */ /* 0x000fea0000300000 */
[----:B------:R-:W-:-:S04]  /*c4b0*/  MOV R3, 0x0 ;  /* 0x0000000000037802 */ /* 0x000fc80000000f00 */
[----:B------:R-:W-:Y:S05]  /*c4c0*/  RET.REL.NODEC R2 `(_ZN7cutlass13device_kernelINS_4gemm6kernel13GemmUniversalIN4cute5tupleIJiiiiEEENS1_10collective13CollectiveMmaINS1_35MainloopSm100TmaUmmaWarpSpecializedILi5ELi2ELi2ENS5_IJNS4_1CILi2EEENSA_ILi1EEESC_EEEEENS5_IJNSA_ILi256EEESF_NSA_ILi128EEEEEENS_12float_e4m3_tENS5_IJlSC_lEEESI_SJ_NS4_8TiledMMAINS4_8MMA_AtomIJNS4_10MMA_TraitsINS4_25SM100_MMA_F8F6F4_2x1SM_SSEJSI_SI_fSF_SF_NS4_17integral_constantINS4_4UMMA5MajorELSQ_0EEESR_NSO_INSP_7ScaleInELSS_0EEEST_EEEEEENS4_6LayoutINS5_IJSC_SC_SC_EEENS5_IJNSA_ILi0EEESY_SY_EEEEENS5_IJNS4_10UnderscoreES11_S11_EEEEENS4_18SM100_TMA_2SM_LOADENS4_14ComposedLayoutINS4_7SwizzleILi3ELi4ELi3EEENS4_18smem_ptr_flag_bitsILi8EEENSW_INS5_IJNSA_ILi8EEESG_EEENS5_IJSG_SC_EEEEEEEvNS4_8identityES14_S1E_vS1F_EENS_8epilogue10collective18CollectiveEpilogueINS1H_23Sm100TmaWarpSpecializedILi4ELi2ELi64ELb0ELb0EEEJNS5_IJSG_SF_SG_EEENS5_IJNSW_ISG_SC_EENSW_INSA_ILi64EEESC_EEEEESI_SJ_SI_SJ_NS1H_6fusion15FusionCallbacksIS1L_NS1R_17LinearCombinationISI_fSI_fLNS_15FloatRoundStyleE2EEES1M_S1Q_JEEENS4_5SM1004TMEM4LOAD26SM100_TMEM_LOAD_32dp32b64xENS4_13SM90_TMA_LOADENS15_INS16_ILi2ELi4ELi3EEES19_NSW_INS5_IJS1A_S1O_EEENS5_IJS1O_SC_EEEEEEENS4_39AutoVectorizingCopyWithAssumedAlignmentILi128EEENS4_14SM90_TMA_STOREES26_S28_S28_EEEvvEEEEvNT_6ParamsE) ;  /* 0xffffff3802cc7950 */ /* 0x000fea0003c3ffff */
        .weak           $__internal_2_$__cuda_sm10x_tcgen05_guardrail_trap_unallocated_columns_being_dealloced
        .type           $__internal_2_$__cuda_sm10x_tcgen05_guardrail_trap_unallocated_columns_being_dealloced,@function
        .size           $__internal_2_$__cuda_sm10x_tcgen05_guardrail_trap_unallocated_columns_being_dealloced,(.L_x_191 - $__internal_2_$__cuda_sm10x_tcgen05_guardrail_trap_unallocated_columns_being_dealloced)
$__internal_2_$__cuda_sm10x_tcgen05_guardrail_trap_unallocated_columns_being_dealloced:
[----:B------:R-:W-:Y:S05]  /*c4d0*/  BPT.TRAP 0x1 ;  /* 0x000000040000795c */ /* 0x000fea0000300000 */
[----:B------:R-:W-:-:S04]  /*c4e0*/  HFMA2 R3, -RZ, RZ, 0, 0 ;  /* 0x00000000ff037431 */ /* 0x000fc800000001ff */
[----:B------:R-:W-:Y:S05]  /*c4f0*/  RET.REL.NODEC R2 `(_ZN7cutlass13device_kernelINS_4gemm6kernel13GemmUniversalIN4cute5tupleIJiiiiEEENS1_10collective13CollectiveMmaINS1_35MainloopSm100TmaUmmaWarpSpecializedILi5ELi2ELi2ENS5_IJNS4_1CILi2EEENSA_ILi1EEESC_EEEEENS5_IJNSA_ILi256EEESF_NSA_ILi128EEEEEENS_12float_e4m3_tENS5_IJlSC_lEEESI_SJ_NS4_8TiledMMAINS4_8MMA_AtomIJNS4_10MMA_TraitsINS4_25SM100_MMA_F8F6F4_2x1SM_SSEJSI_SI_fSF_SF_NS4_17integral_constantINS4_4UMMA5MajorELSQ_0EEESR_NSO_INSP_7ScaleInELSS_0EEEST_EEEEEENS4_6LayoutINS5_IJSC_SC_SC_EEENS5_IJNSA_ILi0EEESY_SY_EEEEENS5_IJNS4_10UnderscoreES11_S11_EEEEENS4_18SM100_TMA_2SM_LOADENS4_14ComposedLayoutINS4_7SwizzleILi3ELi4ELi3EEENS4_18smem_ptr_flag_bitsILi8EEENSW_INS5_IJNSA_ILi8EEESG_EEENS5_IJSG_SC_EEEEEEEvNS4_8identityES14_S1E_vS1F_EENS_8epilogue10collective18CollectiveEpilogueINS1H_23Sm100TmaWarpSpecializedILi4ELi2ELi64ELb0ELb0EEEJNS5_IJSG_SF_SG_EEENS5_IJNSW_ISG_SC_EENSW_INSA_ILi64EEESC_EEEEESI_SJ_SI_SJ_NS1H_6fusion15FusionCallbacksIS1L_NS1R_17LinearCombinationISI_fSI_fLNS_15FloatRoundStyleE2EEES1M_S1Q_JEEENS4_5SM1004TMEM4LOAD26SM100_TMEM_LOAD_32dp32b64xENS4_13SM90_TMA_LOADENS15_INS16_ILi2ELi4ELi3EEES19_NSW_INS5_IJS1A_S1O_EEENS5_IJS1O_SC_EEEEEEENS4_39AutoVectorizingCopyWithAssumedAlignmentILi128EEENS4_14SM90_TMA_STOREES26_S28_S28_EEEvvEEEEvNT_6ParamsE) ;  /* 0xffffff3802c07950 */ /* 0x000fea0003c3ffff */
.L_x_190:
[----:B------:R-:W-:-:S00]  /*c500*/  BRA `(.L_x_190) ;  /* 0xfffffffc00fc7947 */ /* 0x000fc0000383ffff */
[----:B------:R-:W-:-:S00]  /*c510*/  NOP ;  /* 0x0000000000007918 */ /* 0x000fc00000000000 */
        /* <DEDUP_REMOVED lines=14> */
.L_x_191:


//--------------------- .nv.global.init           --------------------------
	.section	.nv.global.init,"aw",@progbits
.nv.global.init:
	.type		$str$27,@object
	.size		$str$27,($str$28 - $str$27)
$str$27:
        /*0000*/ 	.byte	0x28, 0x61, 0x64, 0x64, 0x72, 0x65, 0x73, 0x73, 0x20, 0x26, 0x20, 0x6d, 0x61, 0x73, 0x6b, 0x29
        /*0010*/ 	.byte	0x20, 0x3d, 0x3d, 0x20, 0x30, 0x00
	.type		$str$28,@object
	.size		$str$28,($str$26 - $str$28)
$str$28:
        /*0016*/ 	.byte	0x2f, 0x74, 0x6d, 0x70, 0x2f, 0x63, 0x75, 0x74, 0x6c, 0x61, 0x73, 0x73, 0x5f, 0x73, 0x77, 0x65
        /*0026*/ 	.byte	0x65, 0x70, 0x5f, 0x73, 0x72, 0x63, 0x2f, 0x69, 0x6e, 0x63, 0x6c, 0x75, 0x64, 0x65, 0x2f, 0x63
        /*0036*/ 	.byte	0x75, 0x74, 0x65, 0x2f, 0x70, 0x6f, 0x69, 0x6e, 0x74, 0x65, 0x72, 0x5f, 0x66, 0x6c, 0x61, 0x67
        /*0046*/ 	.byte	0x67, 0x65, 0x64, 0x2e, 0x68, 0x70, 0x70, 0x00
	.type		$str$26,@object
	.size		$str$26,($str$25 - $str$26)
$str$26:
        /*004e*/ 	.byte	0x2f, 0x74, 0x6d, 0x70, 0x2f, 0x63, 0x75, 0x74, 0x6c, 0x61, 0x73, 0x73, 0x5f, 0x73, 0x77, 0x65
        /*005e*/ 	.byte	0x65, 0x70, 0x5f, 0x73, 0x72, 0x63, 0x2f, 0x69, 0x6e, 0x63, 0x6c, 0x75, 0x64, 0x65, 0x2f, 0x63
        /*006e*/ 	.byte	0x75, 0x74, 0x65, 0x2f, 0x61, 0x74, 0x6f, 0x6d, 0x2f, 0x63, 0x6f, 0x70, 0x79, 0x5f, 0x74, 0x72
        /*007e*/ 	.byte	0x61, 0x69, 0x74, 0x73, 0x5f, 0x73, 0x6d, 0x31, 0x30, 0x30, 0x2e, 0x68, 0x70, 0x70, 0x00
	.type		$str$25,@object
	.size		$str$25,(__unnamed_1 - $str$25)
$str$25:
        /*008d*/ 	.byte	0x28, 0x28, 0x75, 0x69, 0x6e, 0x74, 0x33, 0x32, 0x5f, 0x74, 0x28, 0x74, 0x68, 0x72, 0x65, 0x61
        /*009d*/ 	.byte	0x64, 0x49, 0x64, 0x78, 0x2e, 0x78, 0x29, 0x20, 0x2f, 0x20, 0x33, 0x32, 0x29, 0x20, 0x25, 0x20
        /*00ad*/ 	.byte	0x34, 0x29, 0x20, 0x3d, 0x3d, 0x20, 0x28, 0x28, 0x28, 0x74, 0x6d, 0x65, 0x6d, 0x5f, 0x61, 0x64
        /*00bd*/ 	.byte	0x64, 0x72, 0x20, 0x3e, 0x3e, 0x20, 0x31, 0x36, 0x29, 0x20, 0x2f, 0x20, 0x33, 0x32, 0x29, 0x20
        /*00cd*/ 	.byte	0x25, 0x20, 0x34, 0x29, 0x00
	.type		__unnamed_1,@object
	.size		__unnamed_1,(__unnamed_2 - __unnamed_1)
__unnamed_1:
        /*00d2*/ 	.byte	0x61, 0x75, 0x74, 0x6f, 0x20, 0x63, 0x75, 0x74, 0x65, 0x3a, 0x3a, 0x61, 0x73, 0x5f, 0x70, 0x6f
        /* <DEDUP_REMOVED lines=24> */
        /*0262*/ 	.byte	0x43, 0x3c, 0x38, 0x31, 0x39, 0x32, 0x3e, 0x3e, 0x3e, 0x3e, 0x5d, 0x00
	.type		__unnamed_2,@object
	.size		__unnamed_2,(__unnamed_3 - __unnamed_2)
__unnamed_2:
        /* <DEDUP_REMOVED lines=26> */
	.type		__unnamed_3,@object
	.size		__unnamed_3,(.L_3 - __unnamed_3)
__unnamed_3:
        /* <DEDUP_REMOVED lines=42> */
        /*06aa*/ 	.byte	0x3e, 0x3e, 0x3e, 0x3e, 0x5d, 0x00
.L_3:


//--------------------- .nv.shared._ZN7cutlass13device_kernelINS_4gemm6kernel13GemmUniversalIN4cute5tupleIJiiiiEEENS1_10collective13CollectiveMmaINS1_35MainloopSm100TmaUmmaWarpSpecializedILi5ELi2ELi2ENS5_IJNS4_1CILi2EEENSA_ILi1EEESC_EEEEENS5_IJNSA_ILi256EEESF_NSA_ILi128EEEEEENS_12float_e4m3_tENS5_IJlSC_lEEESI_SJ_NS4_8TiledMMAINS4_8MMA_AtomIJNS4_10MMA_TraitsINS4_25SM100_MMA_F8F6F4_2x1SM_SSEJSI_SI_fSF_SF_NS4_17integral_constantINS4_4UMMA5MajorELSQ_0EEESR_NSO_INSP_7ScaleInELSS_0EEEST_EEEEEENS4_6LayoutINS5_IJSC_SC_SC_EEENS5_IJNSA_ILi0EEESY_SY_EEEEENS5_IJNS4_10UnderscoreES11_S11_EEEEENS4_18SM100_TMA_2SM_LOADENS4_14ComposedLayoutINS4_7SwizzleILi3ELi4ELi3EEENS4_18smem_ptr_flag_bitsILi8EEENSW_INS5_IJNSA_ILi8EEESG_EEENS5_IJSG_SC_EEEEEEEvNS4_8identityES14_S1E_vS1F_EENS_8epilogue10collective18CollectiveEpilogueINS1H_23Sm100TmaWarpSpecializedILi4ELi2ELi64ELb0ELb0EEEJNS5_IJSG_SF_SG_EEENS5_IJNSW_ISG_SC_EENSW_INSA_ILi64EEESC_EEEEESI_SJ_SI_SJ_NS1H_6fusion15FusionCallbacksIS1L_NS1R_17LinearCombinationISI_fSI_fLNS_15FloatRoundStyleE2EEES1M_S1Q_JEEENS4_5SM1004TMEM4LOAD26SM100_TMEM_LOAD_32dp32b64xENS4_13SM90_TMA_LOADENS15_INS16_ILi2ELi4ELi3EEES19_NSW_INS5_IJS1A_S1O_EEENS5_IJS1O_SC_EEEEEEENS4_39AutoVectorizingCopyWithAssumedAlignmentILi128EEENS4_14SM90_TMA_STOREES26_S28_S28_EEEvvEEEEvNT_6ParamsE --------------------------
	.section	.nv.shared._ZN7cutlass13device_kernelINS_4gemm6kernel13GemmUniversalIN4cute5tupleIJiiiiEEENS1_10collective13CollectiveMmaINS1_35MainloopSm100TmaUmmaWarpSpecializedILi5ELi2ELi2ENS5_IJNS4_1CILi2EEENSA_ILi1EEESC_EEEEENS5_IJNSA_ILi256EEESF_NSA_ILi128EEEEEENS_12float_e4m3_tENS5_IJlSC_lEEESI_SJ_NS4_8TiledMMAINS4_8MMA_AtomIJNS4_10MMA_TraitsINS4_25SM100_MMA_F8F6F4_2x1SM_SSEJSI_SI_fSF_SF_NS4_17integral_constantINS4_4UMMA5MajorELSQ_0EEESR_NSO_INSP_7ScaleInELSS_0EEEST_EEEEEENS4_6LayoutINS5_IJSC_SC_SC_EEENS5_IJNSA_ILi0EEESY_SY_EEEEENS5_IJNS4_10UnderscoreES11_S11_EEEEENS4_18SM100_TMA_2SM_LOADENS4_14ComposedLayoutINS4_7SwizzleILi3ELi4ELi3EEENS4_18smem_ptr_flag_bitsILi8EEENSW_INS5_IJNSA_ILi8EEESG_EEENS5_IJSG_SC_EEEEEEEvNS4_8identityES14_S1E_vS1F_EENS_8epilogue10collective18CollectiveEpilogueINS1H_23Sm100TmaWarpSpecializedILi4ELi2ELi64ELb0ELb0EEEJNS5_IJSG_SF_SG_EEENS5_IJNSW_ISG_SC_EENSW_INSA_ILi64EEESC_EEEEESI_SJ_SI_SJ_NS1H_6fusion15FusionCallbacksIS1L_NS1R_17LinearCombinationISI_fSI_fLNS_15FloatRoundStyleE2EEES1M_S1Q_JEEENS4_5SM1004TMEM4LOAD26SM100_TMEM_LOAD_32dp32b64xENS4_13SM90_TMA_LOADENS15_INS16_ILi2ELi4ELi3EEES19_NSW_INS5_IJS1A_S1O_EEENS5_IJS1O_SC_EEEEEEENS4_39AutoVectorizingCopyWithAssumedAlignmentILi128EEENS4_14SM90_TMA_STOREES26_S28_S28_EEEvvEEEEvNT_6ParamsE,"aw",@nobits
	.sectionflags	@""
	.align	16
	.zero		1024


//--------------------- .nv.shared.reserved.0     --------------------------
	.section	.nv.shared.reserved.0,"aw",@nobits
	.weak		__nv_reservedSMEM_offset_0_alias
	.size		__nv_reservedSMEM_offset_0_alias, 0, 64
	.other		__nv_reservedSMEM_offset_0_alias,@"STO_CUDA_RESERVED_SHARED STV_DEFAULT"
__nv_reservedSMEM_offset_0_alias:
	.zero		0
.nv.shared.reserved.0:
	.zero		64
	.weak		__nv_reservedSMEM_tcgen05_partition
	.type		__nv_reservedSMEM_tcgen05_partition,@object
	.size		__nv_reservedSMEM_tcgen05_partition,(.L_0 - __nv_reservedSMEM_tcgen05_partition)
__nv_reservedSMEM_tcgen05_partition:
	.zero		32
.L_0:


//--------------------- .nv.global                --------------------------
	.section	.nv.global,"aw",@nobits
.nv.global:
	.type		_ZN40_INTERNAL_7edeb95e_4_k_cu_efb1fa53_254974cute1_E,@object
	.size		_ZN40_INTERNAL_7edeb95e_4_k_cu_efb1fa53_254974cute1_E,(_ZN40_INTERNAL_7edeb95e_4_k_cu_efb1fa53_254974cuda3std3__45__cpo6cbeginE - _ZN40_INTERNAL_7edeb95e_4_k_cu_efb1fa53_254974cute1_E)
_ZN40_INTERNAL_7edeb95e_4_k_cu_efb1fa53_254974cute1_E:
	.zero		1
	.type		_ZN40_INTERNAL_7edeb95e_4_k_cu_efb1fa53_254974cuda3std3__45__cpo6cbeginE,@object
	.size		_ZN40_INTERNAL_7edeb95e_4_k_cu_efb1fa53_254974cuda3std3__45__cpo6cbeginE,(_ZN40_INTERNAL_7edeb95e_4_k_cu_efb1fa53_254974cuda3std3__48in_placeE - _ZN40_INTERNAL_7edeb95e_4_k_cu_efb1fa53_254974cuda3std3__45__cpo6cbeginE)
_ZN40_INTERNAL_7edeb95e_4_k_cu_efb1fa53_254974cuda3std3__45__cpo6cbeginE:
	.zero		1
	.type		_ZN40_INTERNAL_7edeb95e_4_k_cu_efb1fa53_254974cuda3std3__48in_placeE,@object
	.size		_ZN40_INTERNAL_7edeb95e_4_k_cu_efb1fa53_254974cuda3std3__48in_placeE,(_ZN40_INTERNAL_7edeb95e_4_k_cu_efb1fa53_254974cuda3std6ranges3__45__cpo9iter_moveE - _ZN40_INTERNAL_7edeb95e_4_k_cu_efb1fa53_254974cuda3std3__48in_placeE)
_ZN40_INTERNAL_7edeb95e_4_k_cu_efb1fa53_254974cuda3std3__48in_placeE:
	.zero		1
	.type		_ZN40_INTERNAL_7edeb95e_4_k_cu_efb1fa53_254974cuda3std6ranges3__45__cpo9iter_moveE,@object
	.size		_ZN40_INTERNAL_7edeb95e_4_k_cu_efb1fa53_254974cuda3std6ranges3__45__cpo9iter_moveE,(_ZN40_INTERNAL_7edeb95e_4_k_cu_efb1fa53_254974cuda3std3__45__cpo5beginE - _ZN40_INTERNAL_7edeb95e_4_k_cu_efb1fa53_254974cuda3std6ranges3__45__cpo9iter_moveE)
_ZN40_INTERNAL_7edeb95e_4_k_cu_efb1fa53_254974cuda3std6ranges3__45__cpo9iter_moveE:
	.zero		1
	.type		_ZN40_INTERNAL_7edeb95e_4_k_cu_efb1fa53_254974cuda3std3__45__cpo5beginE,@object
	.size		_ZN40_INTERNAL_7edeb95e_4_k_cu_efb1fa53_254974cuda3std3__45__cpo5beginE,(_ZN40_INTERNAL_7edeb95e_4_k_cu_efb1fa53_254974cuda3std3__442_GLOBAL__N__7edeb95e_4_k_cu_efb1fa53_254976ignoreE - _ZN40_INTERNAL_7edeb95e_4_k_cu_efb1fa53_254974cuda3std3__45__cpo5beginE)
_ZN40_INTERNAL_7edeb95e_4_k_cu_efb1fa53_254974cuda3std3__45__cpo5beginE:
	.zero		1
	.type		_ZN40_INTERNAL_7edeb95e_4_k_cu_efb1fa53_254974cuda3std3__442_GLOBAL__N__7edeb95e_4_k_cu_efb1fa53_254976ignoreE,@object
	.size		_ZN40_INTERNAL_7edeb95e_4_k_cu_efb1fa53_254974cuda3std3__442_GLOBAL__N__7edeb95e_4_k_cu_efb1fa53_254976ignoreE,(_ZN40_INTERNAL_7edeb95e_4_k_cu_efb1fa53_254974cute7productE - _ZN40_INTERNAL_7edeb95e_4_k_cu_efb1fa53_254974cuda3std3__442_GLOBAL__N__7edeb95e_4_k_cu_efb1fa53_254976ignoreE)
_ZN40_INTERNAL_7edeb95e_4_k_cu_efb1fa53_254974cuda3std3__442_GLOBAL__N__7edeb95e_4_k_cu_efb1fa53_254976ignoreE:
	.zero		1
	.type		_ZN40_INTERNAL_7edeb95e_4_k_cu_efb1fa53_254974cute7productE,@object
	.size		_ZN40_INTERNAL_7edeb95e_4_k_cu_efb1fa53_254974cute7productE,(_ZN40_INTERNAL_7edeb95e_4_k_cu_efb1fa53_254974cuda3std3__45__cpo3endE - _ZN40_INTERNAL_7edeb95e_4_k_cu_efb1fa53_254974cute7productE)
_ZN40_INTERNAL_7edeb95e_4_k_cu_efb1fa53_254974cute7productE:
	.zero		1
	.type		_ZN40_INTERNAL_7edeb95e_4_k_cu_efb1fa53_254974cuda3std3__45__cpo3endE,@object
	.size		_ZN40_INTERNAL_7edeb95e_4_k_cu_efb1fa53_254974cuda3std3__45__cpo3endE,(_ZN40_INTERNAL_7edeb95e_4_k_cu_efb1fa53_254974cuda3std3__419piecewise_constructE - _ZN40_INTERNAL_7edeb95e_4_k_cu_efb1fa53_254974cuda3std3__45__cpo3endE)
_ZN40_INTERNAL_7edeb95e_4_k_cu_efb1fa53_254974cuda3std3__45__cpo3endE:
	.zero		1
	.type		_ZN40_INTERNAL_7edeb95e_4_k_cu_efb1fa53_254974cuda3std3__419piecewise_constructE,@object
	.size		_ZN40_INTERNAL_7edeb95e_4_k_cu_efb1fa53_254974cuda3std3__419piecewise_constructE,(_ZN40_INTERNAL_7edeb95e_4_k_cu_efb1fa53_254974cuda3std3__45__cpo4cendE - _ZN40_INTERNAL_7edeb95e_4_k_cu_efb1fa53_254974cuda3std3__419piecewise_constructE)
_ZN40_INTERNAL_7edeb95e_4_k_cu_efb1fa53_254974cuda3std3__419piecewise_constructE:
	.zero		1
	.type		_ZN40_INTERNAL_7edeb95e_4_k_cu_efb1fa53_254974cuda3std3__45__cpo4cendE,@object
	.size		_ZN40_INTERNAL_7edeb95e_4_k_cu_efb1fa53_254974cuda3std3__45__cpo4cendE,(_ZN40_INTERNAL_7edeb95e_4_k_cu_efb1fa53_254974cuda3std6ranges3__45__cpo4swapE - _ZN40_INTERNAL_7edeb95e_4_k_cu_efb1fa53_254974cuda3std3__45__cpo4cendE)
_ZN40_INTERNAL_7edeb95e_4_k_cu_efb1fa53_254974cuda3std3__45__cpo4cendE:
	.zero		1
	.type		_ZN40_INTERNAL_7edeb95e_4_k_cu_efb1fa53_254974cuda3std6ranges3__45__cpo4swapE,@object
	.size		_ZN40_INTERNAL_7edeb95e_4_k_cu_efb1fa53_254974cuda3std6ranges3__45__cpo4swapE,(.L_11 - _ZN40_INTERNAL_7edeb95e_4_k_cu_efb1fa53_254974cuda3std6ranges3__45__cpo4swapE)
_ZN40_INTERNAL_7edeb95e_4_k_cu_efb1fa53_254974cuda3std6ranges3__45__cpo4swapE:
	.zero		1
.L_11:


//--------------------- .nv.constant0._ZN7cutlass13device_kernelINS_4gemm6kernel13GemmUniversalIN4cute5tupleIJiiiiEEENS1_10collective13CollectiveMmaINS1_35MainloopSm100TmaUmmaWarpSpecializedILi5ELi2ELi2ENS5_IJNS4_1CILi2EEENSA_ILi1EEESC_EEEEENS5_IJNSA_ILi256EEESF_NSA_ILi128EEEEEENS_12float_e4m3_tENS5_IJlSC_lEEESI_SJ_NS4_8TiledMMAINS4_8MMA_AtomIJNS4_10MMA_TraitsINS4_25SM100_MMA_F8F6F4_2x1SM_SSEJSI_SI_fSF_SF_NS4_17integral_constantINS4_4UMMA5MajorELSQ_0EEESR_NSO_INSP_7ScaleInELSS_0EEEST_EEEEEENS4_6LayoutINS5_IJSC_SC_SC_EEENS5_IJNSA_ILi0EEESY_SY_EEEEENS5_IJNS4_10UnderscoreES11_S11_EEEEENS4_18SM100_TMA_2SM_LOADENS4_14ComposedLayoutINS4_7SwizzleILi3ELi4ELi3EEENS4_18smem_ptr_flag_bitsILi8EEENSW_INS5_IJNSA_ILi8EEESG_EEENS5_IJSG_SC_EEEEEEEvNS4_8identityES14_S1E_vS1F_EENS_8epilogue10collective18CollectiveEpilogueINS1H_23Sm100TmaWarpSpecializedILi4ELi2ELi64ELb0ELb0EEEJNS5_IJSG_SF_SG_EEENS5_IJNSW_ISG_SC_EENSW_INSA_ILi64EEESC_EEEEESI_SJ_SI_SJ_NS1H_6fusion15FusionCallbacksIS1L_NS1R_17LinearCombinationISI_fSI_fLNS_15FloatRoundStyleE2EEES1M_S1Q_JEEENS4_5SM1004TMEM4LOAD26SM100_TMEM_LOAD_32dp32b64xENS4_13SM90_TMA_LOADENS15_INS16_ILi2ELi4ELi3EEES19_NSW_INS5_IJS1A_S1O_EEENS5_IJS1O_SC_EEEEEEENS4_39AutoVectorizingCopyWithAssumedAlignmentILi128EEENS4_14SM90_TMA_STOREES26_S28_S28_EEEvvEEEEvNT_6ParamsE --------------------------
	.section	.nv.constant0._ZN7cutlass13device_kernelINS_4gemm6kernel13GemmUniversalIN4cute5tupleIJiiiiEEENS1_10collective13CollectiveMmaINS1_35MainloopSm100TmaUmmaWarpSpecializedILi5ELi2ELi2ENS5_IJNS4_1CILi2EEENSA_ILi1EEESC_EEEEENS5_IJNSA_ILi256EEESF_NSA_ILi128EEEEEENS_12float_e4m3_tENS5_IJlSC_lEEESI_SJ_NS4_8TiledMMAINS4_8MMA_AtomIJNS4_10MMA_TraitsINS4_25SM100_MMA_F8F6F4_2x1SM_SSEJSI_SI_fSF_SF_NS4_17integral_constantINS4_4UMMA5MajorELSQ_0EEESR_NSO_INSP_7ScaleInELSS_0EEEST_EEEEEENS4_6LayoutINS5_IJSC_SC_SC_EEENS5_IJNSA_ILi0EEESY_SY_EEEEENS5_IJNS4_10UnderscoreES11_S11_EEEEENS4_18SM100_TMA_2SM_LOADENS4_14ComposedLayoutINS4_7SwizzleILi3ELi4ELi3EEENS4_18smem_ptr_flag_bitsILi8EEENSW_INS5_IJNSA_ILi8EEESG_EEENS5_IJSG_SC_EEEEEEEvNS4_8identityES14_S1E_vS1F_EENS_8epilogue10collective18CollectiveEpilogueINS1H_23Sm100TmaWarpSpecializedILi4ELi2ELi64ELb0ELb0EEEJNS5_IJSG_SF_SG_EEENS5_IJNSW_ISG_SC_EENSW_INSA_ILi64EEESC_EEEEESI_SJ_SI_SJ_NS1H_6fusion15FusionCallbacksIS1L_NS1R_17LinearCombinationISI_fSI_fLNS_15FloatRoundStyleE2EEES1M_S1Q_JEEENS4_5SM1004TMEM4LOAD26SM100_TMEM_LOAD_32dp32b64xENS4_13SM90_TMA_LOADENS15_INS16_ILi2ELi4ELi3EEES19_NSW_INS5_IJS1A_S1O_EEENS5_IJS1O_SC_EEEEEEENS4_39AutoVectorizingCopyWithAssumedAlignmentILi128EEENS4_14SM90_TMA_STOREES26_S28_S28_EEEvvEEEEvNT_6ParamsE,"a",@progbits
	.sectionflags	@""
	.align	4
.nv.constant0._ZN7cutlass13device_kernelINS_4gemm6kernel13GemmUniversalIN4cute5tupleIJiiiiEEENS1_10collective13CollectiveMmaINS1_35MainloopSm100TmaUmmaWarpSpecializedILi5ELi2ELi2ENS5_IJNS4_1CILi2EEENSA_ILi1EEESC_EEEEENS5_IJNSA_ILi256EEESF_NSA_ILi128EEEEEENS_12float_e4m3_tENS5_IJlSC_lEEESI_SJ_NS4_8TiledMMAINS4_8MMA_AtomIJNS4_10MMA_TraitsINS4_25SM100_MMA_F8F6F4_2x1SM_SSEJSI_SI_fSF_SF_NS4_17integral_constantINS4_4UMMA5MajorELSQ_0EEESR_NSO_INSP_7ScaleInELSS_0EEEST_EEEEEENS4_6LayoutINS5_IJSC_SC_SC_EEENS5_IJNSA_ILi0EEESY_SY_EEEEENS5_IJNS4_10UnderscoreES11_S11_EEEEENS4_18SM100_TMA_2SM_LOADENS4_14ComposedLayoutINS4_7SwizzleILi3ELi4ELi3EEENS4_18smem_ptr_flag_bitsILi8EEENSW_INS5_IJNSA_ILi8EEESG_EEENS5_IJSG_SC_EEEEEEEvNS4_8identityES14_S1E_vS1F_EENS_8epilogue10collective18CollectiveEpilogueINS1H_23Sm100TmaWarpSpecializedILi4ELi2ELi64ELb0ELb0EEEJNS5_IJSG_SF_SG_EEENS5_IJNSW_ISG_SC_EENSW_INSA_ILi64EEESC_EEEEESI_SJ_SI_SJ_NS1H_6fusion15FusionCallbacksIS1L_NS1R_17LinearCombinationISI_fSI_fLNS_15FloatRoundStyleE2EEES1M_S1Q_JEEENS4_5SM1004TMEM4LOAD26SM100_TMEM_LOAD_32dp32b64xENS4_13SM90_TMA_LOADENS15_INS16_ILi2ELi4ELi3EEES19_NSW_INS5_IJS1A_S1O_EEENS5_IJS1O_SC_EEEEEEENS4_39AutoVectorizingCopyWithAssumedAlignmentILi128EEENS4_14SM90_TMA_STOREES26_S28_S28_EEEvvEEEEvNT_6ParamsE:
	.zero		2944


//--------------------- SYMBOLS --------------------------

	.type		.nv.reservedSmem.offset0,@object
	.size		.nv.reservedSmem.offset0,0x4
	.type		.nv.reservedSmem.cap,@object
	.size		.nv.reservedSmem.cap,0x4
	.type		__assertfail,@function
